//
// Generated by NVIDIA NVVM Compiler
//
// Compiler Build ID: CL-36424714
// Cuda compilation tools, release 13.0, V13.0.88
// Based on NVVM 20.0.0
//

.version 9.0
.target sm_100
.address_size 64

	// .globl	_Z6gpu_njiPdS_S_PP4nodeS1_
// _ZZ6gpu_njiPdS_S_PP4nodeS1_E9min_index has been demoted
// _ZZ6gpu_njiPdS_S_PP4nodeS1_E9max_index has been demoted
// _ZZ6gpu_njiPdS_S_PP4nodeS1_E8delta_ij has been demoted
// _ZZ6gpu_njiPdS_S_PP4nodeS1_E13limb_length_i has been demoted
// _ZZ6gpu_njiPdS_S_PP4nodeS1_E13limb_length_j has been demoted
// _ZZ6gpu_njiPdS_S_PP4nodeS1_E10col_active has been demoted
// _ZZ6gpu_njiPdS_S_PP4nodeS1_E10row_active has been demoted
// _ZZ6gpu_njiPdS_S_PP4nodeS1_E8sum_tile has been demoted
// _ZZ6gpu_njiPdS_S_PP4nodeS1_E11min_row_mat has been demoted

.visible .entry _Z6gpu_njiPdS_S_PP4nodeS1_(
	.param .u32 _Z6gpu_njiPdS_S_PP4nodeS1__param_0,
	.param .u64 .ptr .align 1 _Z6gpu_njiPdS_S_PP4nodeS1__param_1,
	.param .u64 .ptr .align 1 _Z6gpu_njiPdS_S_PP4nodeS1__param_2,
	.param .u64 .ptr .align 1 _Z6gpu_njiPdS_S_PP4nodeS1__param_3,
	.param .u64 .ptr .align 1 _Z6gpu_njiPdS_S_PP4nodeS1__param_4,
	.param .u64 .ptr .align 1 _Z6gpu_njiPdS_S_PP4nodeS1__param_5
)
{
	.reg .pred 	%p<160>;
	.reg .b32 	%r<340>;
	.reg .b64 	%rd<150>;
	.reg .b64 	%fd<436>;
	// demoted variable
	.shared .align 4 .u32 _ZZ6gpu_njiPdS_S_PP4nodeS1_E9min_index;
	// demoted variable
	.shared .align 4 .u32 _ZZ6gpu_njiPdS_S_PP4nodeS1_E9max_index;
	// demoted variable
	.shared .align 8 .f64 _ZZ6gpu_njiPdS_S_PP4nodeS1_E8delta_ij;
	// demoted variable
	.shared .align 8 .f64 _ZZ6gpu_njiPdS_S_PP4nodeS1_E13limb_length_i;
	// demoted variable
	.shared .align 8 .f64 _ZZ6gpu_njiPdS_S_PP4nodeS1_E13limb_length_j;
	// demoted variable
	.shared .align 4 .b8 _ZZ6gpu_njiPdS_S_PP4nodeS1_E10col_active[64];
	// demoted variable
	.shared .align 4 .b8 _ZZ6gpu_njiPdS_S_PP4nodeS1_E10row_active[64];
	// demoted variable
	.shared .align 8 .b8 _ZZ6gpu_njiPdS_S_PP4nodeS1_E8sum_tile[2048];
	// demoted variable
	.shared .align 8 .b8 _ZZ6gpu_njiPdS_S_PP4nodeS1_E11min_row_mat[4096];
	ld.param.u32 	%r138, [_Z6gpu_njiPdS_S_PP4nodeS1__param_0];
	ld.param.u64 	%rd25, [_Z6gpu_njiPdS_S_PP4nodeS1__param_1];
	ld.param.u64 	%rd26, [_Z6gpu_njiPdS_S_PP4nodeS1__param_2];
	ld.param.u64 	%rd27, [_Z6gpu_njiPdS_S_PP4nodeS1__param_3];
	ld.param.u64 	%rd23, [_Z6gpu_njiPdS_S_PP4nodeS1__param_4];
	ld.param.u64 	%rd24, [_Z6gpu_njiPdS_S_PP4nodeS1__param_5];
	cvta.to.global.u64 	%rd1, %rd27;
	cvta.to.global.u64 	%rd2, %rd25;
	cvta.to.global.u64 	%rd3, %rd26;
	mov.u32 	%r1, %ctaid.x;
	mov.u32 	%r139, %ntid.x;
	mul.lo.s32 	%r140, %r1, %r139;
	mov.u32 	%r2, %tid.x;
	add.s32 	%r3, %r140, %r2;
	mov.u32 	%r4, %tid.y;
	add.s32 	%r5, %r140, %r4;
	setp.lt.s32 	%p1, %r138, 3;
	@%p1 bra 	$L__BB0_174;
	cvta.to.global.u64 	%rd4, %rd23;
	cvta.to.global.u64 	%rd5, %rd24;
	shl.b32 	%r143, %r4, 7;
	mov.u32 	%r144, _ZZ6gpu_njiPdS_S_PP4nodeS1_E8sum_tile;
	add.s32 	%r6, %r144, %r143;
	shl.b32 	%r145, %r2, 3;
	add.s32 	%r7, %r6, %r145;
	shl.b32 	%r146, %r4, 2;
	mov.u32 	%r147, _ZZ6gpu_njiPdS_S_PP4nodeS1_E10row_active;
	add.s32 	%r8, %r147, %r146;
	mul.wide.s32 	%rd28, %r5, 8;
	add.s64 	%rd6, %rd2, %rd28;
	mov.u32 	%r9, %nctaid.x;
	shl.b32 	%r148, %r2, 2;
	mov.u32 	%r149, _ZZ6gpu_njiPdS_S_PP4nodeS1_E10col_active;
	add.s32 	%r10, %r149, %r148;
	mul.lo.s32 	%r11, %r5, %r138;
	add.s64 	%rd7, %rd3, %rd28;
	mov.u32 	%r150, _ZZ6gpu_njiPdS_S_PP4nodeS1_E11min_row_mat;
	add.s32 	%r12, %r150, %r143;
	add.s32 	%r13, %r12, %r145;
	cvt.rn.f64.u32 	%fd1, %r2;
	or.b32  	%r14, %r4, %r2;
	mul.wide.u32 	%rd29, %r1, 8;
	add.s64 	%rd8, %rd1, %rd29;
	cvt.rn.f64.s32 	%fd2, %r5;
	add.s32 	%r151, %r9, %r1;
	mul.wide.u32 	%rd30, %r151, 8;
	add.s64 	%rd9, %rd1, %rd30;
	shl.b32 	%r15, %r9, 1;
	add.s32 	%r152, %r151, %r9;
	mul.wide.u32 	%rd31, %r152, 8;
	add.s64 	%rd10, %rd1, %rd31;
	or.b32  	%r16, %r5, %r2;
	mul.wide.u32 	%rd12, %r9, 8;
	add.s64 	%rd11, %rd1, %rd12;
	add.s64 	%rd13, %rd11, %rd12;
	mul.lo.s32 	%r17, %r3, %r138;
	add.s32 	%r153, %r9, -1;
	add.s32 	%r18, %r9, -2;
	add.s32 	%r154, %r9, 7;
	and.b32  	%r155, %r154, 7;
	add.s32 	%r19, %r155, -1;
	add.s32 	%r156, %r9, 3;
	and.b32  	%r20, %r156, 3;
	and.b32  	%r21, %r9, 3;
	and.b32  	%r22, %r9, 2147483644;
	and.b32  	%r23, %r153, 7;
	and.b32  	%r24, %r153, -8;
	and.b32  	%r25, %r154, 3;
	and.b32  	%r26, %r156, 1;
	add.s32 	%r27, %r138, -3;
	and.b32  	%r157, %r9, -4;
	neg.s32 	%r28, %r157;
	mov.b32 	%r283, 0;
$L__BB0_2:
	setp.ne.s32 	%p2, %r2, 0;
	mov.b64 	%rd32, 0;
	st.shared.u64 	[%r7], %rd32;
	@%p2 bra 	$L__BB0_4;
	setp.lt.s32 	%p3, %r5, %r138;
	ld.global.f64 	%fd134, [%rd6];
	setp.neu.f64 	%p4, %fd134, 0dBFF0000000000000;
	selp.b32 	%r158, 1, -1, %p4;
	selp.b32 	%r159, %r158, -1, %p3;
	st.shared.u32 	[%r8], %r159;
$L__BB0_4:
	setp.lt.u32 	%p5, %r9, 4;
	bar.sync 	0;
	mov.b32 	%r289, 0;
	@%p5 bra 	$L__BB0_27;
	add.s32 	%r287, %r2, 32;
	add.s32 	%r286, %r2, %r11;
	mov.u32 	%r288, %r28;
$L__BB0_6:
	setp.ne.s32 	%p6, %r4, 0;
	@%p6 bra 	$L__BB0_8;
	add.s32 	%r161, %r287, -32;
	mul.wide.u32 	%rd33, %r161, 8;
	add.s64 	%rd34, %rd2, %rd33;
	ld.global.f64 	%fd135, [%rd34];
	setp.neu.f64 	%p7, %fd135, 0dBFF0000000000000;
	setp.lt.s32 	%p8, %r161, %r138;
	selp.b32 	%r162, 1, -1, %p8;
	selp.b32 	%r163, %r162, -1, %p7;
	st.shared.u32 	[%r10], %r163;
$L__BB0_8:
	bar.sync 	0;
	ld.shared.u32 	%r164, [%r10];
	setp.ne.s32 	%p9, %r164, 1;
	mul.wide.s32 	%rd35, %r286, 8;
	add.s64 	%rd14, %rd2, %rd35;
	@%p9 bra 	$L__BB0_11;
	ld.shared.u32 	%r165, [%r8];
	setp.ne.s32 	%p10, %r165, 1;
	@%p10 bra 	$L__BB0_11;
	ld.global.f64 	%fd136, [%rd14];
	ld.shared.f64 	%fd137, [%r7];
	add.f64 	%fd138, %fd136, %fd137;
	st.shared.f64 	[%r7], %fd138;
$L__BB0_11:
	@%p6 bra 	$L__BB0_13;
	add.s32 	%r166, %r287, -16;
	mul.wide.u32 	%rd36, %r166, 8;
	add.s64 	%rd37, %rd2, %rd36;
	ld.global.f64 	%fd139, [%rd37];
	setp.neu.f64 	%p12, %fd139, 0dBFF0000000000000;
	setp.lt.s32 	%p13, %r166, %r138;
	selp.b32 	%r167, 1, -1, %p13;
	selp.b32 	%r168, %r167, -1, %p12;
	st.shared.u32 	[%r10], %r168;
$L__BB0_13:
	bar.sync 	0;
	ld.shared.u32 	%r169, [%r10];
	setp.ne.s32 	%p14, %r169, 1;
	@%p14 bra 	$L__BB0_16;
	ld.shared.u32 	%r170, [%r8];
	setp.ne.s32 	%p15, %r170, 1;
	@%p15 bra 	$L__BB0_16;
	ld.global.f64 	%fd140, [%rd14+128];
	ld.shared.f64 	%fd141, [%r7];
	add.f64 	%fd142, %fd140, %fd141;
	st.shared.f64 	[%r7], %fd142;
$L__BB0_16:
	@%p6 bra 	$L__BB0_18;
	mul.wide.u32 	%rd38, %r287, 8;
	add.s64 	%rd39, %rd2, %rd38;
	ld.global.f64 	%fd143, [%rd39];
	setp.neu.f64 	%p17, %fd143, 0dBFF0000000000000;
	setp.lt.s32 	%p18, %r287, %r138;
	selp.b32 	%r171, 1, -1, %p18;
	selp.b32 	%r172, %r171, -1, %p17;
	st.shared.u32 	[%r10], %r172;
$L__BB0_18:
	bar.sync 	0;
	ld.shared.u32 	%r173, [%r10];
	setp.ne.s32 	%p19, %r173, 1;
	@%p19 bra 	$L__BB0_21;
	ld.shared.u32 	%r174, [%r8];
	setp.ne.s32 	%p20, %r174, 1;
	@%p20 bra 	$L__BB0_21;
	ld.global.f64 	%fd144, [%rd14+256];
	ld.shared.f64 	%fd145, [%r7];
	add.f64 	%fd146, %fd144, %fd145;
	st.shared.f64 	[%r7], %fd146;
$L__BB0_21:
	@%p6 bra 	$L__BB0_23;
	add.s32 	%r175, %r287, 16;
	mul.wide.u32 	%rd40, %r175, 8;
	add.s64 	%rd41, %rd2, %rd40;
	ld.global.f64 	%fd147, [%rd41];
	setp.neu.f64 	%p22, %fd147, 0dBFF0000000000000;
	setp.lt.s32 	%p23, %r175, %r138;
	selp.b32 	%r176, 1, -1, %p23;
	selp.b32 	%r177, %r176, -1, %p22;
	st.shared.u32 	[%r10], %r177;
$L__BB0_23:
	bar.sync 	0;
	ld.shared.u32 	%r178, [%r10];
	setp.ne.s32 	%p24, %r178, 1;
	@%p24 bra 	$L__BB0_26;
	ld.shared.u32 	%r179, [%r8];
	setp.ne.s32 	%p25, %r179, 1;
	@%p25 bra 	$L__BB0_26;
	ld.global.f64 	%fd148, [%rd14+384];
	ld.shared.f64 	%fd149, [%r7];
	add.f64 	%fd150, %fd148, %fd149;
	st.shared.f64 	[%r7], %fd150;
$L__BB0_26:
	add.s32 	%r288, %r288, 4;
	add.s32 	%r287, %r287, 64;
	add.s32 	%r286, %r286, 64;
	setp.ne.s32 	%p26, %r288, 0;
	mov.u32 	%r289, %r22;
	@%p26 bra 	$L__BB0_6;
$L__BB0_27:
	setp.eq.s32 	%p27, %r21, 0;
	@%p27 bra 	$L__BB0_45;
	setp.ne.s32 	%p28, %r4, 0;
	shl.b32 	%r180, %r289, 4;
	add.s32 	%r41, %r180, %r2;
	@%p28 bra 	$L__BB0_30;
	mul.wide.u32 	%rd42, %r41, 8;
	add.s64 	%rd43, %rd2, %rd42;
	ld.global.f64 	%fd151, [%rd43];
	setp.neu.f64 	%p29, %fd151, 0dBFF0000000000000;
	setp.lt.s32 	%p30, %r41, %r138;
	selp.b32 	%r182, 1, -1, %p30;
	selp.b32 	%r183, %r182, -1, %p29;
	st.shared.u32 	[%r10], %r183;
$L__BB0_30:
	bar.sync 	0;
	ld.shared.u32 	%r184, [%r10];
	setp.ne.s32 	%p31, %r184, 1;
	add.s32 	%r185, %r41, %r11;
	mul.wide.s32 	%rd44, %r185, 8;
	add.s64 	%rd15, %rd2, %rd44;
	@%p31 bra 	$L__BB0_33;
	ld.shared.u32 	%r186, [%r8];
	setp.ne.s32 	%p32, %r186, 1;
	@%p32 bra 	$L__BB0_33;
	ld.global.f64 	%fd152, [%rd15];
	ld.shared.f64 	%fd153, [%r7];
	add.f64 	%fd154, %fd152, %fd153;
	st.shared.f64 	[%r7], %fd154;
$L__BB0_33:
	setp.eq.s32 	%p33, %r21, 1;
	@%p33 bra 	$L__BB0_45;
	@%p28 bra 	$L__BB0_36;
	add.s32 	%r187, %r41, 16;
	mul.wide.u32 	%rd45, %r187, 8;
	add.s64 	%rd46, %rd2, %rd45;
	ld.global.f64 	%fd155, [%rd46];
	setp.neu.f64 	%p35, %fd155, 0dBFF0000000000000;
	setp.lt.s32 	%p36, %r187, %r138;
	selp.b32 	%r188, 1, -1, %p36;
	selp.b32 	%r189, %r188, -1, %p35;
	st.shared.u32 	[%r10], %r189;
$L__BB0_36:
	bar.sync 	0;
	ld.shared.u32 	%r190, [%r10];
	setp.ne.s32 	%p37, %r190, 1;
	@%p37 bra 	$L__BB0_39;
	ld.shared.u32 	%r191, [%r8];
	setp.ne.s32 	%p38, %r191, 1;
	@%p38 bra 	$L__BB0_39;
	ld.global.f64 	%fd156, [%rd15+128];
	ld.shared.f64 	%fd157, [%r7];
	add.f64 	%fd158, %fd156, %fd157;
	st.shared.f64 	[%r7], %fd158;
$L__BB0_39:
	setp.eq.s32 	%p39, %r21, 2;
	@%p39 bra 	$L__BB0_45;
	@%p28 bra 	$L__BB0_42;
	add.s32 	%r192, %r41, 32;
	mul.wide.u32 	%rd47, %r192, 8;
	add.s64 	%rd48, %rd2, %rd47;
	ld.global.f64 	%fd159, [%rd48];
	setp.neu.f64 	%p41, %fd159, 0dBFF0000000000000;
	setp.lt.s32 	%p42, %r192, %r138;
	selp.b32 	%r193, 1, -1, %p42;
	selp.b32 	%r194, %r193, -1, %p41;
	st.shared.u32 	[%r10], %r194;
$L__BB0_42:
	bar.sync 	0;
	ld.shared.u32 	%r195, [%r10];
	setp.ne.s32 	%p43, %r195, 1;
	@%p43 bra 	$L__BB0_45;
	ld.shared.u32 	%r196, [%r8];
	setp.ne.s32 	%p44, %r196, 1;
	@%p44 bra 	$L__BB0_45;
	ld.global.f64 	%fd160, [%rd15+256];
	ld.shared.f64 	%fd161, [%r7];
	add.f64 	%fd162, %fd160, %fd161;
	st.shared.f64 	[%r7], %fd162;
$L__BB0_45:
	bar.sync 	0;
	@%p2 bra 	$L__BB0_49;
	ld.shared.f64 	%fd163, [%r6];
	ld.shared.f64 	%fd164, [%r6+8];
	add.f64 	%fd165, %fd164, %fd163;
	ld.shared.f64 	%fd166, [%r6+16];
	add.f64 	%fd167, %fd166, %fd165;
	ld.shared.f64 	%fd168, [%r6+24];
	add.f64 	%fd169, %fd168, %fd167;
	ld.shared.f64 	%fd170, [%r6+32];
	add.f64 	%fd171, %fd170, %fd169;
	ld.shared.f64 	%fd172, [%r6+40];
	add.f64 	%fd173, %fd172, %fd171;
	ld.shared.f64 	%fd174, [%r6+48];
	add.f64 	%fd175, %fd174, %fd173;
	ld.shared.f64 	%fd176, [%r6+56];
	add.f64 	%fd177, %fd176, %fd175;
	ld.shared.f64 	%fd178, [%r6+64];
	add.f64 	%fd179, %fd178, %fd177;
	ld.shared.f64 	%fd180, [%r6+72];
	add.f64 	%fd181, %fd180, %fd179;
	ld.shared.f64 	%fd182, [%r6+80];
	add.f64 	%fd183, %fd182, %fd181;
	ld.shared.f64 	%fd184, [%r6+88];
	add.f64 	%fd185, %fd184, %fd183;
	ld.shared.f64 	%fd186, [%r6+96];
	add.f64 	%fd187, %fd186, %fd185;
	ld.shared.f64 	%fd188, [%r6+104];
	add.f64 	%fd189, %fd188, %fd187;
	ld.shared.f64 	%fd190, [%r6+112];
	add.f64 	%fd191, %fd190, %fd189;
	ld.shared.f64 	%fd192, [%r6+120];
	add.f64 	%fd3, %fd192, %fd191;
	st.shared.f64 	[%r6], %fd3;
	ld.shared.u32 	%r197, [%r8];
	setp.ne.s32 	%p46, %r197, 1;
	@%p46 bra 	$L__BB0_48;
	st.global.f64 	[%rd7], %fd3;
	bra.uni 	$L__BB0_49;
$L__BB0_48:
	mov.b64 	%rd49, -4616189618054758400;
	st.global.u64 	[%rd7], %rd49;
$L__BB0_49:
	bar.sync 	0;
	mov.b64 	%rd50, 4746794007244308480;
	st.shared.u64 	[%r13], %rd50;
	st.shared.f64 	[%r13+2048], %fd1;
	bar.sync 	0;
	sub.s32 	%r199, %r138, %r283;
	add.s32 	%r200, %r199, -2;
	cvt.rn.f64.s32 	%fd4, %r200;
	mov.b32 	%r291, 0;
	mov.f64 	%fd388, 0d41DFFFFFFFC00000;
	mov.f64 	%fd389, %fd1;
	@%p5 bra 	$L__BB0_72;
	mov.b32 	%r290, 0;
	mov.f64 	%fd388, 0d41DFFFFFFFC00000;
	mov.f64 	%fd389, %fd1;
$L__BB0_51:
	setp.ne.s32 	%p48, %r4, 0;
	shl.b32 	%r202, %r290, 4;
	add.s32 	%r43, %r202, %r2;
	@%p48 bra 	$L__BB0_53;
	mul.wide.u32 	%rd51, %r43, 8;
	add.s64 	%rd52, %rd2, %rd51;
	ld.global.f64 	%fd196, [%rd52];
	setp.neu.f64 	%p49, %fd196, 0dBFF0000000000000;
	setp.lt.s32 	%p50, %r43, %r138;
	selp.b32 	%r203, 1, -1, %p50;
	selp.b32 	%r204, %r203, -1, %p49;
	st.shared.u32 	[%r10], %r204;
$L__BB0_53:
	bar.sync 	0;
	ld.shared.u32 	%r205, [%r10];
	setp.ne.s32 	%p51, %r205, 1;
	add.s32 	%r206, %r43, %r11;
	mul.wide.s32 	%rd53, %r206, 8;
	add.s64 	%rd16, %rd2, %rd53;
	@%p51 bra 	$L__BB0_56;
	ld.shared.u32 	%r207, [%r8];
	setp.ne.s32 	%p52, %r207, 1;
	@%p52 bra 	$L__BB0_56;
	ld.global.f64 	%fd197, [%rd16];
	mul.f64 	%fd198, %fd197, %fd4;
	ld.global.f64 	%fd199, [%rd7];
	sub.f64 	%fd200, %fd198, %fd199;
	mul.wide.u32 	%rd54, %r43, 8;
	add.s64 	%rd55, %rd3, %rd54;
	ld.global.f64 	%fd201, [%rd55];
	sub.f64 	%fd202, %fd200, %fd201;
	setp.lt.f64 	%p53, %fd202, %fd388;
	cvt.rn.f64.u32 	%fd203, %r43;
	selp.f64 	%fd388, %fd202, %fd388, %p53;
	selp.f64 	%fd389, %fd203, %fd389, %p53;
$L__BB0_56:
	add.s32 	%r44, %r43, 16;
	@%p48 bra 	$L__BB0_58;
	mul.wide.u32 	%rd56, %r44, 8;
	add.s64 	%rd57, %rd2, %rd56;
	ld.global.f64 	%fd204, [%rd57];
	setp.neu.f64 	%p55, %fd204, 0dBFF0000000000000;
	setp.lt.s32 	%p56, %r44, %r138;
	selp.b32 	%r208, 1, -1, %p56;
	selp.b32 	%r209, %r208, -1, %p55;
	st.shared.u32 	[%r10], %r209;
$L__BB0_58:
	bar.sync 	0;
	ld.shared.u32 	%r210, [%r10];
	setp.ne.s32 	%p57, %r210, 1;
	@%p57 bra 	$L__BB0_61;
	ld.shared.u32 	%r211, [%r8];
	setp.ne.s32 	%p58, %r211, 1;
	@%p58 bra 	$L__BB0_61;
	ld.global.f64 	%fd205, [%rd16+128];
	mul.f64 	%fd206, %fd205, %fd4;
	ld.global.f64 	%fd207, [%rd7];
	sub.f64 	%fd208, %fd206, %fd207;
	mul.wide.u32 	%rd58, %r44, 8;
	add.s64 	%rd59, %rd3, %rd58;
	ld.global.f64 	%fd209, [%rd59];
	sub.f64 	%fd210, %fd208, %fd209;
	setp.lt.f64 	%p59, %fd210, %fd388;
	cvt.rn.f64.u32 	%fd211, %r44;
	selp.f64 	%fd388, %fd210, %fd388, %p59;
	selp.f64 	%fd389, %fd211, %fd389, %p59;
$L__BB0_61:
	add.s32 	%r45, %r43, 32;
	@%p48 bra 	$L__BB0_63;
	mul.wide.u32 	%rd60, %r45, 8;
	add.s64 	%rd61, %rd2, %rd60;
	ld.global.f64 	%fd212, [%rd61];
	setp.neu.f64 	%p61, %fd212, 0dBFF0000000000000;
	setp.lt.s32 	%p62, %r45, %r138;
	selp.b32 	%r212, 1, -1, %p62;
	selp.b32 	%r213, %r212, -1, %p61;
	st.shared.u32 	[%r10], %r213;
$L__BB0_63:
	bar.sync 	0;
	ld.shared.u32 	%r214, [%r10];
	setp.ne.s32 	%p63, %r214, 1;
	@%p63 bra 	$L__BB0_66;
	ld.shared.u32 	%r215, [%r8];
	setp.ne.s32 	%p64, %r215, 1;
	@%p64 bra 	$L__BB0_66;
	ld.global.f64 	%fd213, [%rd16+256];
	mul.f64 	%fd214, %fd213, %fd4;
	ld.global.f64 	%fd215, [%rd7];
	sub.f64 	%fd216, %fd214, %fd215;
	mul.wide.u32 	%rd62, %r45, 8;
	add.s64 	%rd63, %rd3, %rd62;
	ld.global.f64 	%fd217, [%rd63];
	sub.f64 	%fd218, %fd216, %fd217;
	setp.lt.f64 	%p65, %fd218, %fd388;
	cvt.rn.f64.u32 	%fd219, %r45;
	selp.f64 	%fd388, %fd218, %fd388, %p65;
	selp.f64 	%fd389, %fd219, %fd389, %p65;
$L__BB0_66:
	add.s32 	%r46, %r43, 48;
	@%p48 bra 	$L__BB0_68;
	mul.wide.u32 	%rd64, %r46, 8;
	add.s64 	%rd65, %rd2, %rd64;
	ld.global.f64 	%fd220, [%rd65];
	setp.neu.f64 	%p67, %fd220, 0dBFF0000000000000;
	setp.lt.s32 	%p68, %r46, %r138;
	selp.b32 	%r216, 1, -1, %p68;
	selp.b32 	%r217, %r216, -1, %p67;
	st.shared.u32 	[%r10], %r217;
$L__BB0_68:
	bar.sync 	0;
	ld.shared.u32 	%r218, [%r10];
	setp.ne.s32 	%p69, %r218, 1;
	@%p69 bra 	$L__BB0_71;
	ld.shared.u32 	%r219, [%r8];
	setp.ne.s32 	%p70, %r219, 1;
	@%p70 bra 	$L__BB0_71;
	ld.global.f64 	%fd221, [%rd16+384];
	mul.f64 	%fd222, %fd221, %fd4;
	ld.global.f64 	%fd223, [%rd7];
	sub.f64 	%fd224, %fd222, %fd223;
	mul.wide.u32 	%rd66, %r46, 8;
	add.s64 	%rd67, %rd3, %rd66;
	ld.global.f64 	%fd225, [%rd67];
	sub.f64 	%fd226, %fd224, %fd225;
	setp.lt.f64 	%p71, %fd226, %fd388;
	cvt.rn.f64.u32 	%fd227, %r46;
	selp.f64 	%fd388, %fd226, %fd388, %p71;
	selp.f64 	%fd389, %fd227, %fd389, %p71;
$L__BB0_71:
	add.s32 	%r290, %r290, 4;
	setp.ne.s32 	%p72, %r290, %r22;
	mov.u32 	%r291, %r22;
	@%p72 bra 	$L__BB0_51;
$L__BB0_72:
	@%p27 bra 	$L__BB0_90;
	setp.ne.s32 	%p74, %r4, 0;
	shl.b32 	%r220, %r291, 4;
	add.s32 	%r49, %r220, %r2;
	@%p74 bra 	$L__BB0_75;
	mul.wide.u32 	%rd68, %r49, 8;
	add.s64 	%rd69, %rd2, %rd68;
	ld.global.f64 	%fd228, [%rd69];
	setp.neu.f64 	%p75, %fd228, 0dBFF0000000000000;
	setp.lt.s32 	%p76, %r49, %r138;
	selp.b32 	%r222, 1, -1, %p76;
	selp.b32 	%r223, %r222, -1, %p75;
	st.shared.u32 	[%r10], %r223;
$L__BB0_75:
	bar.sync 	0;
	ld.shared.u32 	%r224, [%r10];
	setp.ne.s32 	%p77, %r224, 1;
	add.s32 	%r225, %r49, %r11;
	mul.wide.s32 	%rd70, %r225, 8;
	add.s64 	%rd17, %rd2, %rd70;
	@%p77 bra 	$L__BB0_78;
	ld.shared.u32 	%r226, [%r8];
	setp.ne.s32 	%p78, %r226, 1;
	@%p78 bra 	$L__BB0_78;
	ld.global.f64 	%fd229, [%rd17];
	mul.f64 	%fd230, %fd229, %fd4;
	ld.global.f64 	%fd231, [%rd7];
	sub.f64 	%fd232, %fd230, %fd231;
	mul.wide.u32 	%rd71, %r49, 8;
	add.s64 	%rd72, %rd3, %rd71;
	ld.global.f64 	%fd233, [%rd72];
	sub.f64 	%fd234, %fd232, %fd233;
	setp.lt.f64 	%p79, %fd234, %fd388;
	cvt.rn.f64.u32 	%fd235, %r49;
	selp.f64 	%fd388, %fd234, %fd388, %p79;
	selp.f64 	%fd389, %fd235, %fd389, %p79;
$L__BB0_78:
	setp.eq.s32 	%p80, %r21, 1;
	@%p80 bra 	$L__BB0_90;
	add.s32 	%r50, %r49, 16;
	@%p74 bra 	$L__BB0_81;
	mul.wide.u32 	%rd73, %r50, 8;
	add.s64 	%rd74, %rd2, %rd73;
	ld.global.f64 	%fd236, [%rd74];
	setp.neu.f64 	%p82, %fd236, 0dBFF0000000000000;
	setp.lt.s32 	%p83, %r50, %r138;
	selp.b32 	%r227, 1, -1, %p83;
	selp.b32 	%r228, %r227, -1, %p82;
	st.shared.u32 	[%r10], %r228;
$L__BB0_81:
	bar.sync 	0;
	ld.shared.u32 	%r229, [%r10];
	setp.ne.s32 	%p84, %r229, 1;
	@%p84 bra 	$L__BB0_84;
	ld.shared.u32 	%r230, [%r8];
	setp.ne.s32 	%p85, %r230, 1;
	@%p85 bra 	$L__BB0_84;
	ld.global.f64 	%fd237, [%rd17+128];
	mul.f64 	%fd238, %fd237, %fd4;
	ld.global.f64 	%fd239, [%rd7];
	sub.f64 	%fd240, %fd238, %fd239;
	mul.wide.u32 	%rd75, %r50, 8;
	add.s64 	%rd76, %rd3, %rd75;
	ld.global.f64 	%fd241, [%rd76];
	sub.f64 	%fd242, %fd240, %fd241;
	setp.lt.f64 	%p86, %fd242, %fd388;
	cvt.rn.f64.u32 	%fd243, %r50;
	selp.f64 	%fd388, %fd242, %fd388, %p86;
	selp.f64 	%fd389, %fd243, %fd389, %p86;
$L__BB0_84:
	setp.eq.s32 	%p87, %r21, 2;
	@%p87 bra 	$L__BB0_90;
	add.s32 	%r51, %r49, 32;
	@%p74 bra 	$L__BB0_87;
	mul.wide.u32 	%rd77, %r51, 8;
	add.s64 	%rd78, %rd2, %rd77;
	ld.global.f64 	%fd244, [%rd78];
	setp.neu.f64 	%p89, %fd244, 0dBFF0000000000000;
	setp.lt.s32 	%p90, %r51, %r138;
	selp.b32 	%r231, 1, -1, %p90;
	selp.b32 	%r232, %r231, -1, %p89;
	st.shared.u32 	[%r10], %r232;
$L__BB0_87:
	bar.sync 	0;
	ld.shared.u32 	%r233, [%r10];
	setp.ne.s32 	%p91, %r233, 1;
	@%p91 bra 	$L__BB0_90;
	ld.shared.u32 	%r234, [%r8];
	setp.ne.s32 	%p92, %r234, 1;
	@%p92 bra 	$L__BB0_90;
	ld.global.f64 	%fd245, [%rd17+256];
	mul.f64 	%fd246, %fd245, %fd4;
	ld.global.f64 	%fd247, [%rd7];
	sub.f64 	%fd248, %fd246, %fd247;
	mul.wide.u32 	%rd79, %r51, 8;
	add.s64 	%rd80, %rd3, %rd79;
	ld.global.f64 	%fd249, [%rd80];
	sub.f64 	%fd250, %fd248, %fd249;
	setp.lt.f64 	%p93, %fd250, %fd388;
	cvt.rn.f64.u32 	%fd251, %r51;
	selp.f64 	%fd388, %fd250, %fd388, %p93;
	selp.f64 	%fd389, %fd251, %fd389, %p93;
$L__BB0_90:
	st.shared.f64 	[%r13], %fd388;
	st.shared.f64 	[%r13+2048], %fd389;
	bar.sync 	0;
	@%p2 bra 	$L__BB0_123;
	ld.shared.u32 	%r235, [%r8];
	setp.ne.s32 	%p95, %r235, 1;
	@%p95 bra 	$L__BB0_123;
	ld.shared.f64 	%fd39, [%r12+8];
	setp.geu.f64 	%p96, %fd39, %fd388;
	@%p96 bra 	$L__BB0_94;
	ld.shared.f64 	%fd389, [%r12+2056];
	mov.f64 	%fd388, %fd39;
$L__BB0_94:
	ld.shared.f64 	%fd43, [%r12+16];
	setp.geu.f64 	%p97, %fd43, %fd388;
	@%p97 bra 	$L__BB0_96;
	ld.shared.f64 	%fd389, [%r12+2064];
	mov.f64 	%fd388, %fd43;
$L__BB0_96:
	ld.shared.f64 	%fd47, [%r12+24];
	setp.geu.f64 	%p98, %fd47, %fd388;
	@%p98 bra 	$L__BB0_98;
	ld.shared.f64 	%fd389, [%r12+2072];
	mov.f64 	%fd388, %fd47;
$L__BB0_98:
	ld.shared.f64 	%fd51, [%r12+32];
	setp.geu.f64 	%p99, %fd51, %fd388;
	@%p99 bra 	$L__BB0_100;
	ld.shared.f64 	%fd389, [%r12+2080];
	mov.f64 	%fd388, %fd51;
$L__BB0_100:
	ld.shared.f64 	%fd55, [%r12+40];
	setp.geu.f64 	%p100, %fd55, %fd388;
	@%p100 bra 	$L__BB0_102;
	ld.shared.f64 	%fd389, [%r12+2088];
	mov.f64 	%fd388, %fd55;
$L__BB0_102:
	ld.shared.f64 	%fd59, [%r12+48];
	setp.geu.f64 	%p101, %fd59, %fd388;
	@%p101 bra 	$L__BB0_104;
	ld.shared.f64 	%fd389, [%r12+2096];
	mov.f64 	%fd388, %fd59;
$L__BB0_104:
	ld.shared.f64 	%fd63, [%r12+56];
	setp.geu.f64 	%p102, %fd63, %fd388;
	@%p102 bra 	$L__BB0_106;
	ld.shared.f64 	%fd389, [%r12+2104];
	mov.f64 	%fd388, %fd63;
$L__BB0_106:
	ld.shared.f64 	%fd67, [%r12+64];
	setp.geu.f64 	%p103, %fd67, %fd388;
	@%p103 bra 	$L__BB0_108;
	ld.shared.f64 	%fd389, [%r12+2112];
	mov.f64 	%fd388, %fd67;
$L__BB0_108:
	ld.shared.f64 	%fd71, [%r12+72];
	setp.geu.f64 	%p104, %fd71, %fd388;
	@%p104 bra 	$L__BB0_110;
	ld.shared.f64 	%fd389, [%r12+2120];
	mov.f64 	%fd388, %fd71;
$L__BB0_110:
	ld.shared.f64 	%fd75, [%r12+80];
	setp.geu.f64 	%p105, %fd75, %fd388;
	@%p105 bra 	$L__BB0_112;
	ld.shared.f64 	%fd389, [%r12+2128];
	mov.f64 	%fd388, %fd75;
$L__BB0_112:
	ld.shared.f64 	%fd79, [%r12+88];
	setp.geu.f64 	%p106, %fd79, %fd388;
	@%p106 bra 	$L__BB0_114;
	ld.shared.f64 	%fd389, [%r12+2136];
	mov.f64 	%fd388, %fd79;
$L__BB0_114:
	ld.shared.f64 	%fd83, [%r12+96];
	setp.geu.f64 	%p107, %fd83, %fd388;
	@%p107 bra 	$L__BB0_116;
	ld.shared.f64 	%fd389, [%r12+2144];
	mov.f64 	%fd388, %fd83;
$L__BB0_116:
	ld.shared.f64 	%fd87, [%r12+104];
	setp.geu.f64 	%p108, %fd87, %fd388;
	@%p108 bra 	$L__BB0_118;
	ld.shared.f64 	%fd389, [%r12+2152];
	mov.f64 	%fd388, %fd87;
$L__BB0_118:
	ld.shared.f64 	%fd91, [%r12+112];
	setp.geu.f64 	%p109, %fd91, %fd388;
	@%p109 bra 	$L__BB0_120;
	ld.shared.f64 	%fd389, [%r12+2160];
	mov.f64 	%fd388, %fd91;
$L__BB0_120:
	ld.shared.f64 	%fd95, [%r12+120];
	setp.geu.f64 	%p110, %fd95, %fd388;
	@%p110 bra 	$L__BB0_122;
	ld.shared.f64 	%fd389, [%r12+2168];
	mov.f64 	%fd388, %fd95;
$L__BB0_122:
	st.shared.f64 	[%r12], %fd388;
	st.shared.f64 	[%r12+2048], %fd389;
$L__BB0_123:
	setp.ne.s32 	%p111, %r14, 0;
	bar.sync 	0;
	@%p111 bra 	$L__BB0_125;
	ld.shared.f64 	%fd252, [_ZZ6gpu_njiPdS_S_PP4nodeS1_E11min_row_mat];
	setp.lt.f64 	%p112, %fd252, %fd388;
	ld.shared.f64 	%fd253, [_ZZ6gpu_njiPdS_S_PP4nodeS1_E11min_row_mat+2056];
	selp.f64 	%fd254, %fd252, %fd388, %p112;
	selp.f64 	%fd255, %fd253, %fd389, %p112;
	ld.shared.f64 	%fd256, [_ZZ6gpu_njiPdS_S_PP4nodeS1_E11min_row_mat+128];
	setp.lt.f64 	%p113, %fd256, %fd254;
	ld.shared.f64 	%fd257, [_ZZ6gpu_njiPdS_S_PP4nodeS1_E11min_row_mat+2184];
	selp.f64 	%fd258, %fd256, %fd254, %p113;
	selp.f64 	%fd259, %fd257, %fd255, %p113;
	ld.shared.f64 	%fd260, [_ZZ6gpu_njiPdS_S_PP4nodeS1_E11min_row_mat+256];
	setp.lt.f64 	%p114, %fd260, %fd258;
	ld.shared.f64 	%fd261, [_ZZ6gpu_njiPdS_S_PP4nodeS1_E11min_row_mat+2312];
	selp.f64 	%fd262, %fd260, %fd258, %p114;
	selp.f64 	%fd263, %fd261, %fd259, %p114;
	ld.shared.f64 	%fd264, [_ZZ6gpu_njiPdS_S_PP4nodeS1_E11min_row_mat+384];
	setp.lt.f64 	%p115, %fd264, %fd262;
	ld.shared.f64 	%fd265, [_ZZ6gpu_njiPdS_S_PP4nodeS1_E11min_row_mat+2440];
	selp.f64 	%fd266, %fd264, %fd262, %p115;
	selp.f64 	%fd267, %fd265, %fd263, %p115;
	ld.shared.f64 	%fd268, [_ZZ6gpu_njiPdS_S_PP4nodeS1_E11min_row_mat+512];
	setp.lt.f64 	%p116, %fd268, %fd266;
	ld.shared.f64 	%fd269, [_ZZ6gpu_njiPdS_S_PP4nodeS1_E11min_row_mat+2568];
	selp.f64 	%fd270, %fd268, %fd266, %p116;
	selp.f64 	%fd271, %fd269, %fd267, %p116;
	ld.shared.f64 	%fd272, [_ZZ6gpu_njiPdS_S_PP4nodeS1_E11min_row_mat+640];
	setp.lt.f64 	%p117, %fd272, %fd270;
	ld.shared.f64 	%fd273, [_ZZ6gpu_njiPdS_S_PP4nodeS1_E11min_row_mat+2696];
	selp.f64 	%fd274, %fd272, %fd270, %p117;
	selp.f64 	%fd275, %fd273, %fd271, %p117;
	ld.shared.f64 	%fd276, [_ZZ6gpu_njiPdS_S_PP4nodeS1_E11min_row_mat+768];
	setp.lt.f64 	%p118, %fd276, %fd274;
	ld.shared.f64 	%fd277, [_ZZ6gpu_njiPdS_S_PP4nodeS1_E11min_row_mat+2824];
	selp.f64 	%fd278, %fd276, %fd274, %p118;
	selp.f64 	%fd279, %fd277, %fd275, %p118;
	ld.shared.f64 	%fd280, [_ZZ6gpu_njiPdS_S_PP4nodeS1_E11min_row_mat+896];
	setp.lt.f64 	%p119, %fd280, %fd278;
	ld.shared.f64 	%fd281, [_ZZ6gpu_njiPdS_S_PP4nodeS1_E11min_row_mat+2952];
	selp.f64 	%fd282, %fd280, %fd278, %p119;
	selp.f64 	%fd283, %fd281, %fd279, %p119;
	ld.shared.f64 	%fd284, [_ZZ6gpu_njiPdS_S_PP4nodeS1_E11min_row_mat+1024];
	setp.lt.f64 	%p120, %fd284, %fd282;
	ld.shared.f64 	%fd285, [_ZZ6gpu_njiPdS_S_PP4nodeS1_E11min_row_mat+3080];
	selp.f64 	%fd286, %fd284, %fd282, %p120;
	selp.f64 	%fd287, %fd285, %fd283, %p120;
	ld.shared.f64 	%fd288, [_ZZ6gpu_njiPdS_S_PP4nodeS1_E11min_row_mat+1152];
	setp.lt.f64 	%p121, %fd288, %fd286;
	ld.shared.f64 	%fd289, [_ZZ6gpu_njiPdS_S_PP4nodeS1_E11min_row_mat+3208];
	selp.f64 	%fd290, %fd288, %fd286, %p121;
	selp.f64 	%fd291, %fd289, %fd287, %p121;
	ld.shared.f64 	%fd292, [_ZZ6gpu_njiPdS_S_PP4nodeS1_E11min_row_mat+1280];
	setp.lt.f64 	%p122, %fd292, %fd290;
	ld.shared.f64 	%fd293, [_ZZ6gpu_njiPdS_S_PP4nodeS1_E11min_row_mat+3336];
	selp.f64 	%fd294, %fd292, %fd290, %p122;
	selp.f64 	%fd295, %fd293, %fd291, %p122;
	ld.shared.f64 	%fd296, [_ZZ6gpu_njiPdS_S_PP4nodeS1_E11min_row_mat+1408];
	setp.lt.f64 	%p123, %fd296, %fd294;
	ld.shared.f64 	%fd297, [_ZZ6gpu_njiPdS_S_PP4nodeS1_E11min_row_mat+3464];
	selp.f64 	%fd298, %fd296, %fd294, %p123;
	selp.f64 	%fd299, %fd297, %fd295, %p123;
	ld.shared.f64 	%fd300, [_ZZ6gpu_njiPdS_S_PP4nodeS1_E11min_row_mat+1536];
	setp.lt.f64 	%p124, %fd300, %fd298;
	ld.shared.f64 	%fd301, [_ZZ6gpu_njiPdS_S_PP4nodeS1_E11min_row_mat+3592];
	selp.f64 	%fd302, %fd300, %fd298, %p124;
	selp.f64 	%fd303, %fd301, %fd299, %p124;
	ld.shared.f64 	%fd304, [_ZZ6gpu_njiPdS_S_PP4nodeS1_E11min_row_mat+1664];
	setp.lt.f64 	%p125, %fd304, %fd302;
	ld.shared.f64 	%fd305, [_ZZ6gpu_njiPdS_S_PP4nodeS1_E11min_row_mat+3720];
	selp.f64 	%fd306, %fd304, %fd302, %p125;
	selp.f64 	%fd307, %fd305, %fd303, %p125;
	ld.shared.f64 	%fd308, [_ZZ6gpu_njiPdS_S_PP4nodeS1_E11min_row_mat+1792];
	setp.lt.f64 	%p126, %fd308, %fd306;
	ld.shared.f64 	%fd309, [_ZZ6gpu_njiPdS_S_PP4nodeS1_E11min_row_mat+3848];
	selp.f64 	%fd310, %fd308, %fd306, %p126;
	selp.f64 	%fd311, %fd309, %fd307, %p126;
	ld.shared.f64 	%fd312, [_ZZ6gpu_njiPdS_S_PP4nodeS1_E11min_row_mat+1920];
	setp.lt.f64 	%p127, %fd312, %fd310;
	ld.shared.f64 	%fd313, [_ZZ6gpu_njiPdS_S_PP4nodeS1_E11min_row_mat+3976];
	selp.f64 	%fd314, %fd312, %fd310, %p127;
	selp.f64 	%fd315, %fd313, %fd311, %p127;
	st.global.f64 	[%rd8], %fd314;
	st.global.f64 	[%rd9], %fd2;
	st.global.f64 	[%rd10], %fd315;
$L__BB0_125:
	setp.ne.s32 	%p128, %r16, 0;
	bar.sync 	0;
	@%p128 bra 	$L__BB0_167;
	setp.lt.u32 	%p129, %r9, 2;
	ld.global.f64 	%fd316, [%rd11];
	cvt.rzi.s32.f64 	%r295, %fd316;
	ld.global.f64 	%fd317, [%rd13];
	cvt.rzi.s32.f64 	%r296, %fd317;
	@%p129 bra 	$L__BB0_167;
	setp.lt.u32 	%p130, %r18, 7;
	ld.global.f64 	%fd419, [%rd1];
	mov.b32 	%r326, 1;
	@%p130 bra 	$L__BB0_146;
	mov.b32 	%r292, 1;
$L__BB0_129:
	.pragma "nounroll";
	mul.wide.u32 	%rd81, %r292, 8;
	add.s64 	%rd18, %rd1, %rd81;
	ld.global.f64 	%fd103, [%rd18];
	setp.geu.f64 	%p131, %fd103, %fd419;
	@%p131 bra 	$L__BB0_131;
	add.s32 	%r239, %r292, %r9;
	mul.wide.u32 	%rd82, %r239, 8;
	add.s64 	%rd83, %rd1, %rd82;
	ld.global.f64 	%fd318, [%rd83];
	cvt.rzi.s32.f64 	%r295, %fd318;
	add.s32 	%r240, %r239, %r9;
	mul.wide.u32 	%rd84, %r240, 8;
	add.s64 	%rd85, %rd1, %rd84;
	ld.global.f64 	%fd319, [%rd85];
	cvt.rzi.s32.f64 	%r296, %fd319;
	mov.f64 	%fd419, %fd103;
$L__BB0_131:
	ld.global.f64 	%fd105, [%rd18+8];
	setp.geu.f64 	%p132, %fd105, %fd419;
	add.s64 	%rd19, %rd18, %rd12;
	@%p132 bra 	$L__BB0_133;
	add.s32 	%r241, %r292, %r15;
	ld.global.f64 	%fd320, [%rd19+8];
	cvt.rzi.s32.f64 	%r295, %fd320;
	add.s32 	%r242, %r241, 1;
	mul.wide.u32 	%rd86, %r242, 8;
	add.s64 	%rd87, %rd1, %rd86;
	ld.global.f64 	%fd321, [%rd87];
	cvt.rzi.s32.f64 	%r296, %fd321;
	mov.f64 	%fd419, %fd105;
$L__BB0_133:
	ld.global.f64 	%fd107, [%rd18+16];
	setp.geu.f64 	%p133, %fd107, %fd419;
	@%p133 bra 	$L__BB0_135;
	add.s32 	%r243, %r292, %r15;
	ld.global.f64 	%fd322, [%rd19+16];
	cvt.rzi.s32.f64 	%r295, %fd322;
	add.s32 	%r244, %r243, 2;
	mul.wide.u32 	%rd88, %r244, 8;
	add.s64 	%rd89, %rd1, %rd88;
	ld.global.f64 	%fd323, [%rd89];
	cvt.rzi.s32.f64 	%r296, %fd323;
	mov.f64 	%fd419, %fd107;
$L__BB0_135:
	ld.global.f64 	%fd109, [%rd18+24];
	setp.geu.f64 	%p134, %fd109, %fd419;
	@%p134 bra 	$L__BB0_137;
	add.s32 	%r245, %r292, %r15;
	ld.global.f64 	%fd324, [%rd19+24];
	cvt.rzi.s32.f64 	%r295, %fd324;
	add.s32 	%r246, %r245, 3;
	mul.wide.u32 	%rd90, %r246, 8;
	add.s64 	%rd91, %rd1, %rd90;
	ld.global.f64 	%fd325, [%rd91];
	cvt.rzi.s32.f64 	%r296, %fd325;
	mov.f64 	%fd419, %fd109;
$L__BB0_137:
	ld.global.f64 	%fd111, [%rd18+32];
	setp.geu.f64 	%p135, %fd111, %fd419;
	@%p135 bra 	$L__BB0_139;
	add.s32 	%r247, %r292, %r15;
	ld.global.f64 	%fd326, [%rd19+32];
	cvt.rzi.s32.f64 	%r295, %fd326;
	add.s32 	%r248, %r247, 4;
	mul.wide.u32 	%rd92, %r248, 8;
	add.s64 	%rd93, %rd1, %rd92;
	ld.global.f64 	%fd327, [%rd93];
	cvt.rzi.s32.f64 	%r296, %fd327;
	mov.f64 	%fd419, %fd111;
$L__BB0_139:
	ld.global.f64 	%fd113, [%rd18+40];
	setp.geu.f64 	%p136, %fd113, %fd419;
	@%p136 bra 	$L__BB0_141;
	add.s32 	%r249, %r292, %r15;
	ld.global.f64 	%fd328, [%rd19+40];
	cvt.rzi.s32.f64 	%r295, %fd328;
	add.s32 	%r250, %r249, 5;
	mul.wide.u32 	%rd94, %r250, 8;
	add.s64 	%rd95, %rd1, %rd94;
	ld.global.f64 	%fd329, [%rd95];
	cvt.rzi.s32.f64 	%r296, %fd329;
	mov.f64 	%fd419, %fd113;
$L__BB0_141:
	ld.global.f64 	%fd115, [%rd18+48];
	setp.geu.f64 	%p137, %fd115, %fd419;
	@%p137 bra 	$L__BB0_143;
	add.s32 	%r251, %r292, %r15;
	ld.global.f64 	%fd330, [%rd19+48];
	cvt.rzi.s32.f64 	%r295, %fd330;
	add.s32 	%r252, %r251, 6;
	mul.wide.u32 	%rd96, %r252, 8;
	add.s64 	%rd97, %rd1, %rd96;
	ld.global.f64 	%fd331, [%rd97];
	cvt.rzi.s32.f64 	%r296, %fd331;
	mov.f64 	%fd419, %fd115;
$L__BB0_143:
	ld.global.f64 	%fd117, [%rd18+56];
	setp.geu.f64 	%p138, %fd117, %fd419;
	@%p138 bra 	$L__BB0_145;
	add.s32 	%r253, %r292, %r15;
	ld.global.f64 	%fd332, [%rd19+56];
	cvt.rzi.s32.f64 	%r295, %fd332;
	add.s32 	%r254, %r253, 7;
	mul.wide.u32 	%rd98, %r254, 8;
	add.s64 	%rd99, %rd1, %rd98;
	ld.global.f64 	%fd333, [%rd99];
	cvt.rzi.s32.f64 	%r296, %fd333;
	mov.f64 	%fd419, %fd117;
$L__BB0_145:
	add.s32 	%r326, %r292, 8;
	add.s32 	%r255, %r292, 7;
	setp.ne.s32 	%p139, %r255, %r24;
	mov.u32 	%r292, %r326;
	@%p139 bra 	$L__BB0_129;
$L__BB0_146:
	setp.eq.s32 	%p140, %r23, 0;
	@%p140 bra 	$L__BB0_167;
	setp.lt.u32 	%p141, %r19, 3;
	@%p141 bra 	$L__BB0_157;
	mul.wide.u32 	%rd100, %r326, 8;
	add.s64 	%rd20, %rd1, %rd100;
	ld.global.f64 	%fd120, [%rd20];
	setp.geu.f64 	%p142, %fd120, %fd419;
	@%p142 bra 	$L__BB0_150;
	add.s32 	%r257, %r326, %r9;
	mul.wide.u32 	%rd101, %r257, 8;
	add.s64 	%rd102, %rd1, %rd101;
	ld.global.f64 	%fd334, [%rd102];
	cvt.rzi.s32.f64 	%r295, %fd334;
	add.s32 	%r258, %r257, %r9;
	mul.wide.u32 	%rd103, %r258, 8;
	add.s64 	%rd104, %rd1, %rd103;
	ld.global.f64 	%fd335, [%rd104];
	cvt.rzi.s32.f64 	%r296, %fd335;
	mov.f64 	%fd419, %fd120;
$L__BB0_150:
	ld.global.f64 	%fd122, [%rd20+8];
	setp.geu.f64 	%p143, %fd122, %fd419;
	add.s64 	%rd21, %rd20, %rd12;
	@%p143 bra 	$L__BB0_152;
	add.s32 	%r259, %r326, %r15;
	ld.global.f64 	%fd336, [%rd21+8];
	cvt.rzi.s32.f64 	%r295, %fd336;
	add.s32 	%r260, %r259, 1;
	mul.wide.u32 	%rd105, %r260, 8;
	add.s64 	%rd106, %rd1, %rd105;
	ld.global.f64 	%fd337, [%rd106];
	cvt.rzi.s32.f64 	%r296, %fd337;
	mov.f64 	%fd419, %fd122;
$L__BB0_152:
	ld.global.f64 	%fd124, [%rd20+16];
	setp.geu.f64 	%p144, %fd124, %fd419;
	@%p144 bra 	$L__BB0_154;
	add.s32 	%r261, %r326, %r15;
	ld.global.f64 	%fd338, [%rd21+16];
	cvt.rzi.s32.f64 	%r295, %fd338;
	add.s32 	%r262, %r261, 2;
	mul.wide.u32 	%rd107, %r262, 8;
	add.s64 	%rd108, %rd1, %rd107;
	ld.global.f64 	%fd339, [%rd108];
	cvt.rzi.s32.f64 	%r296, %fd339;
	mov.f64 	%fd419, %fd124;
$L__BB0_154:
	ld.global.f64 	%fd126, [%rd20+24];
	setp.geu.f64 	%p145, %fd126, %fd419;
	@%p145 bra 	$L__BB0_156;
	add.s32 	%r263, %r326, %r15;
	ld.global.f64 	%fd340, [%rd21+24];
	cvt.rzi.s32.f64 	%r295, %fd340;
	add.s32 	%r264, %r263, 3;
	mul.wide.u32 	%rd109, %r264, 8;
	add.s64 	%rd110, %rd1, %rd109;
	ld.global.f64 	%fd341, [%rd110];
	cvt.rzi.s32.f64 	%r296, %fd341;
	mov.f64 	%fd419, %fd126;
$L__BB0_156:
	add.s32 	%r326, %r326, 4;
$L__BB0_157:
	setp.eq.s32 	%p146, %r25, 0;
	@%p146 bra 	$L__BB0_167;
	setp.eq.s32 	%p147, %r20, 1;
	@%p147 bra 	$L__BB0_164;
	mul.wide.u32 	%rd111, %r326, 8;
	add.s64 	%rd22, %rd1, %rd111;
	ld.global.f64 	%fd129, [%rd22];
	setp.geu.f64 	%p148, %fd129, %fd419;
	@%p148 bra 	$L__BB0_161;
	add.s32 	%r266, %r326, %r9;
	mul.wide.u32 	%rd112, %r266, 8;
	add.s64 	%rd113, %rd1, %rd112;
	ld.global.f64 	%fd342, [%rd113];
	cvt.rzi.s32.f64 	%r295, %fd342;
	add.s32 	%r267, %r266, %r9;
	mul.wide.u32 	%rd114, %r267, 8;
	add.s64 	%rd115, %rd1, %rd114;
	ld.global.f64 	%fd343, [%rd115];
	cvt.rzi.s32.f64 	%r296, %fd343;
	mov.f64 	%fd419, %fd129;
$L__BB0_161:
	ld.global.f64 	%fd131, [%rd22+8];
	setp.geu.f64 	%p149, %fd131, %fd419;
	@%p149 bra 	$L__BB0_163;
	add.s32 	%r268, %r326, %r15;
	add.s64 	%rd116, %rd22, %rd12;
	ld.global.f64 	%fd344, [%rd116+8];
	cvt.rzi.s32.f64 	%r295, %fd344;
	add.s32 	%r269, %r268, 1;
	mul.wide.u32 	%rd117, %r269, 8;
	add.s64 	%rd118, %rd1, %rd117;
	ld.global.f64 	%fd345, [%rd118];
	cvt.rzi.s32.f64 	%r296, %fd345;
	mov.f64 	%fd419, %fd131;
$L__BB0_163:
	add.s32 	%r326, %r326, 2;
$L__BB0_164:
	setp.eq.s32 	%p150, %r26, 0;
	@%p150 bra 	$L__BB0_167;
	mul.wide.u32 	%rd119, %r326, 8;
	add.s64 	%rd120, %rd1, %rd119;
	ld.global.f64 	%fd346, [%rd120];
	setp.geu.f64 	%p151, %fd346, %fd419;
	@%p151 bra 	$L__BB0_167;
	add.s32 	%r270, %r326, %r9;
	mul.wide.u32 	%rd121, %r270, 8;
	add.s64 	%rd122, %rd1, %rd121;
	ld.global.f64 	%fd347, [%rd122];
	cvt.rzi.s32.f64 	%r295, %fd347;
	add.s32 	%r271, %r270, %r9;
	mul.wide.u32 	%rd123, %r271, 8;
	add.s64 	%rd124, %rd1, %rd123;
	ld.global.f64 	%fd348, [%rd124];
	cvt.rzi.s32.f64 	%r296, %fd348;
$L__BB0_167:
	setp.ne.s32 	%p152, %r3, 0;
	@%p152 bra 	$L__BB0_169;
	min.s32 	%r272, %r295, %r296;
	st.shared.u32 	[_ZZ6gpu_njiPdS_S_PP4nodeS1_E9min_index], %r272;
	max.s32 	%r273, %r295, %r296;
	st.shared.u32 	[_ZZ6gpu_njiPdS_S_PP4nodeS1_E9max_index], %r273;
	mul.wide.s32 	%rd125, %r272, 8;
	add.s64 	%rd126, %rd3, %rd125;
	ld.global.f64 	%fd349, [%rd126];
	mul.wide.s32 	%rd127, %r273, 8;
	add.s64 	%rd128, %rd3, %rd127;
	ld.global.f64 	%fd350, [%rd128];
	sub.f64 	%fd351, %fd349, %fd350;
	div.rn.f64 	%fd352, %fd351, %fd4;
	st.shared.f64 	[_ZZ6gpu_njiPdS_S_PP4nodeS1_E8delta_ij], %fd352;
	mad.lo.s32 	%r274, %r272, %r138, %r273;
	mul.wide.s32 	%rd129, %r274, 8;
	add.s64 	%rd130, %rd2, %rd129;
	ld.global.f64 	%fd353, [%rd130];
	add.f64 	%fd354, %fd353, %fd352;
	mul.f64 	%fd355, %fd354, 0d3FE0000000000000;
	st.shared.f64 	[_ZZ6gpu_njiPdS_S_PP4nodeS1_E13limb_length_i], %fd355;
	sub.f64 	%fd356, %fd353, %fd352;
	mul.f64 	%fd357, %fd356, 0d3FE0000000000000;
	st.shared.f64 	[_ZZ6gpu_njiPdS_S_PP4nodeS1_E13limb_length_j], %fd357;
$L__BB0_169:
	setp.ge.s32 	%p153, %r3, %r138;
	bar.sync 	0;
	ld.shared.u32 	%r275, [_ZZ6gpu_njiPdS_S_PP4nodeS1_E9min_index];
	setp.eq.s32 	%p154, %r3, %r275;
	ld.shared.u32 	%r276, [_ZZ6gpu_njiPdS_S_PP4nodeS1_E9max_index];
	setp.eq.s32 	%p155, %r3, %r276;
	or.pred  	%p156, %p154, %p155;
	or.pred  	%p157, %p156, %p153;
	@%p157 bra 	$L__BB0_171;
	mul.lo.s32 	%r277, %r275, %r138;
	add.s32 	%r278, %r277, %r3;
	mul.wide.s32 	%rd131, %r278, 8;
	add.s64 	%rd132, %rd2, %rd131;
	ld.global.f64 	%fd358, [%rd132];
	mad.lo.s32 	%r279, %r276, %r138, %r3;
	mul.wide.s32 	%rd133, %r279, 8;
	add.s64 	%rd134, %rd2, %rd133;
	ld.global.f64 	%fd359, [%rd134];
	add.f64 	%fd360, %fd358, %fd359;
	add.s32 	%r280, %r277, %r276;
	mul.wide.s32 	%rd135, %r280, 8;
	add.s64 	%rd136, %rd2, %rd135;
	ld.global.f64 	%fd361, [%rd136];
	sub.f64 	%fd362, %fd360, %fd361;
	mul.f64 	%fd363, %fd362, 0d3FE0000000000000;
	st.global.f64 	[%rd134], %fd363;
	add.s32 	%r281, %r276, %r17;
	mul.wide.s32 	%rd137, %r281, 8;
	add.s64 	%rd138, %rd2, %rd137;
	st.global.f64 	[%rd138], %fd363;
$L__BB0_171:
	@%p152 bra 	$L__BB0_173;
	mul.lo.s32 	%r282, %r275, %r138;
	mul.wide.s32 	%rd139, %r282, 8;
	add.s64 	%rd140, %rd2, %rd139;
	mov.b64 	%rd141, -4616189618054758400;
	st.global.u64 	[%rd140], %rd141;
	mul.wide.s32 	%rd142, %r275, 8;
	add.s64 	%rd143, %rd2, %rd142;
	st.global.u64 	[%rd143], %rd141;
	st.global.u32 	[%rd5], %r283;
	add.s64 	%rd144, %rd4, %rd142;
	ld.global.u64 	%rd145, [%rd144];
	st.global.u64 	[%rd5+8], %rd145;
	mul.wide.s32 	%rd146, %r276, 8;
	add.s64 	%rd147, %rd4, %rd146;
	ld.global.u64 	%rd148, [%rd147];
	st.global.u64 	[%rd5+16], %rd148;
	mov.b64 	%rd149, 0;
	st.global.u64 	[%rd5+24], %rd149;
	ld.shared.f64 	%fd364, [_ZZ6gpu_njiPdS_S_PP4nodeS1_E13limb_length_i];
	st.global.f64 	[%rd5+32], %fd364;
	ld.shared.f64 	%fd365, [_ZZ6gpu_njiPdS_S_PP4nodeS1_E13limb_length_j];
	st.global.f64 	[%rd5+40], %fd365;
	st.global.u64 	[%rd147], %rd24;
	st.global.u64 	[%rd144], %rd149;
$L__BB0_173:
	bar.sync 	0;
	add.s32 	%r137, %r283, 1;
	setp.ne.s32 	%p159, %r283, %r27;
	mov.u32 	%r283, %r137;
	@%p159 bra 	$L__BB0_2;
$L__BB0_174:
	ret;

}


// ===== COMPILED SASS (sm_100) =====

	.target	sm_100

	.elftype	@"ET_EXEC"


//--------------------- .note.nv.tkinfo           --------------------------
	.section	.note.nv.tkinfo,"",@"SHT_NOTE"
	.sectionflags	@"SHF_NOTE_NV_TKINFO"
	.tkinfo
        /*0018*/ 	.word	0x00000002
        /*0030*/ 	.string	""
        /*0030*/ 	.string	"ptxas"
        /*0030*/ 	.string	"Cuda compilation tools, release 13.0, V13.0.88"
        /*0030*/ 	.string	"Build cuda_13.0.r13.0/compiler.36424714_0"
        /*0030*/ 	.string	"-arch sm_100 -m 64 "



//--------------------- .note.nv.cuinfo           --------------------------
	.section	.note.nv.cuinfo,"",@"SHT_NOTE"
	.sectionflags	@"SHF_NOTE_NV_CUINFO"
        /*0018*/ 	.short	0x0002
        /*001a*/ 	.short	0x0064
        /*001c*/ 	.short	0x0082
	.zero		2


//--------------------- .nv.info                  --------------------------
	.section	.nv.info,"",@"SHT_CUDA_INFO"
	.align	4


	//----- nvinfo : EIATTR_REGCOUNT
	.align		4
        /*0000*/ 	.byte	0x04, 0x2f
        /*0002*/ 	.short	(.L_1 - .L_0)
	.align		4
.L_0:
        /*0004*/ 	.word	index@(_Z6gpu_njiPdS_S_PP4nodeS1_)
        /*0008*/ 	.word	0x00000028


	//----- nvinfo : EIATTR_FRAME_SIZE
	.align		4
.L_1:
        /*000c*/ 	.byte	0x04, 0x11
        /*000e*/ 	.short	(.L_3 - .L_2)
	.align		4
.L_2:
        /*0010*/ 	.word	index@($__internal_0_$__cuda_sm20_div_rn_f64_full)
        /*0014*/ 	.word	0x00000000


	//----- nvinfo : EIATTR_FRAME_SIZE
	.align		4
.L_3:
        /*0018*/ 	.byte	0x04, 0x11
        /*001a*/ 	.short	(.L_5 - .L_4)
	.align		4
.L_4:
        /*001c*/ 	.word	index@(_Z6gpu_njiPdS_S_PP4nodeS1_)
        /*0020*/ 	.word	0x00000000


	//----- nvinfo : EIATTR_MIN_STACK_SIZE
	.align		4
.L_5:
        /*0024*/ 	.byte	0x04, 0x12
        /*0026*/ 	.short	(.L_7 - .L_6)
	.align		4
.L_6:
        /*0028*/ 	.word	index@(_Z6gpu_njiPdS_S_PP4nodeS1_)
        /*002c*/ 	.word	0x00000000
.L_7:


//--------------------- .nv.compat                --------------------------
	.section	.nv.compat,"",@"SHT_CUDA_COMPAT_INFO"
	.align	4
        /*0000*/ 	.byte	0x02, 0x09, 0x00, 0x00, 0x02, 0x02, 0x01, 0x00, 0x02, 0x05, 0x05, 0x00, 0x03, 0x07, 0x01, 0x01
        /*0010*/ 	.byte	0x02, 0x03, 0x00, 0x00, 0x02, 0x06, 0x01, 0x00, 0x04, 0x0b, 0x08, 0x00, 0x01, 0x00, 0x00, 0x00
        /*0020*/ 	.byte	0x00, 0x00, 0x00, 0x00


//--------------------- .nv.info._Z6gpu_njiPdS_S_PP4nodeS1_ --------------------------
	.section	.nv.info._Z6gpu_njiPdS_S_PP4nodeS1_,"",@"SHT_CUDA_INFO"
	.sectionflags	@""
	.align	4


	//----- nvinfo : EIATTR_CUDA_API_VERSION
	.align		4
        /*0000*/ 	.byte	0x04, 0x37
        /*0002*/ 	.short	(.L_9 - .L_8)
.L_8:
        /*0004*/ 	.word	0x00000082


	//----- nvinfo : EIATTR_KPARAM_INFO
	.align		4
.L_9:
        /*0008*/ 	.byte	0x04, 0x17
        /*000a*/ 	.short	(.L_11 - .L_10)
.L_10:
        /*000c*/ 	.word	0x00000000
        /*0010*/ 	.short	0x0005
        /*0012*/ 	.short	0x0028
        /*0014*/ 	.byte	0x00, 0xf5, 0x21, 0x00


	//----- nvinfo : EIATTR_KPARAM_INFO
	.align		4
.L_11:
        /*0018*/ 	.byte	0x04, 0x17
        /*001a*/ 	.short	(.L_13 - .L_12)
.L_12:
        /*001c*/ 	.word	0x00000000
        /*0020*/ 	.short	0x0004
        /*0022*/ 	.short	0x0020
        /*0024*/ 	.byte	0x00, 0xf5, 0x21, 0x00


	//----- nvinfo : EIATTR_KPARAM_INFO
	.align		4
.L_13:
        /*0028*/ 	.byte	0x04, 0x17
        /*002a*/ 	.short	(.L_15 - .L_14)
.L_14:
        /*002c*/ 	.word	0x00000000
        /*0030*/ 	.short	0x0003
        /*0032*/ 	.short	0x0018
        /*0034*/ 	.byte	0x00, 0xf5, 0x21, 0x00


	//----- nvinfo : EIATTR_KPARAM_INFO
	.align		4
.L_15:
        /*0038*/ 	.byte	0x04, 0x17
        /*003a*/ 	.short	(.L_17 - .L_16)
.L_16:
        /*003c*/ 	.word	0x00000000
        /*0040*/ 	.short	0x0002
        /*0042*/ 	.short	0x0010
        /*0044*/ 	.byte	0x00, 0xf5, 0x21, 0x00


	//----- nvinfo : EIATTR_KPARAM_INFO
	.align		4
.L_17:
        /*0048*/ 	.byte	0x04, 0x17
        /*004a*/ 	.short	(.L_19 - .L_18)
.L_18:
        /*004c*/ 	.word	0x00000000
        /*0050*/ 	.short	0x0001
        /*0052*/ 	.short	0x0008
        /*0054*/ 	.byte	0x00, 0xf5, 0x21, 0x00


	//----- nvinfo : EIATTR_KPARAM_INFO
	.align		4
.L_19:
        /*0058*/ 	.byte	0x04, 0x17
        /*005a*/ 	.short	(.L_21 - .L_20)
.L_20:
        /*005c*/ 	.word	0x00000000
        /*0060*/ 	.short	0x0000
        /*0062*/ 	.short	0x0000
        /*0064*/ 	.byte	0x00, 0xf0, 0x11, 0x00


	//----- nvinfo : EIATTR_SPARSE_MMA_MASK
	.align		4
.L_21:
        /*0068*/ 	.byte	0x03, 0x50
        /*006a*/ 	.short	0x0000


	//----- nvinfo : EIATTR_MAXREG_COUNT
	.align		4
        /*006c*/ 	.byte	0x03, 0x1b
        /*006e*/ 	.short	0x00ff


	//----- nvinfo : EIATTR_NUM_BARRIERS
	.align		4
        /*0070*/ 	.byte	0x02, 0x4c
        /*0072*/ 	.byte	0x01
	.zero		1


	//----- nvinfo : EIATTR_MERCURY_ISA_VERSION
	.align		4
        /*0074*/ 	.byte	0x03, 0x5f
        /*0076*/ 	.short	0x0101


	//----- nvinfo : EIATTR_VRC_CTA_INIT_COUNT
	.align		4
        /*0078*/ 	.byte	0x02, 0x4a
	.zero		1
	.zero		1


	//----- nvinfo : EIATTR_EXIT_INSTR_OFFSETS
	.align		4
        /*007c*/ 	.byte	0x04, 0x1c
        /*007e*/ 	.short	(.L_23 - .L_22)


	//   ....[0]....
.L_22:
        /*0080*/ 	.word	0x00000040


	//   ....[1]....
        /*0084*/ 	.word	0x00004670


	//----- nvinfo : EIATTR_CRS_STACK_SIZE
	.align		4
.L_23:
        /*0088*/ 	.byte	0x04, 0x1e
        /*008a*/ 	.short	(.L_25 - .L_24)
.L_24:
        /*008c*/ 	.word	0x00000000


	//----- nvinfo : EIATTR_CBANK_PARAM_SIZE
	.align		4
.L_25:
        /*0090*/ 	.byte	0x03, 0x19
        /*0092*/ 	.short	0x0030


	//----- nvinfo : EIATTR_PARAM_CBANK
	.align		4
        /*0094*/ 	.byte	0x04, 0x0a
        /*0096*/ 	.short	(.L_27 - .L_26)
	.align		4
.L_26:
        /*0098*/ 	.word	index@(.nv.constant0._Z6gpu_njiPdS_S_PP4nodeS1_)
        /*009c*/ 	.short	0x0380
        /*009e*/ 	.short	0x0030


	//----- nvinfo : EIATTR_SW_WAR
	.align		4
.L_27:
        /*00a0*/ 	.byte	0x04, 0x36
        /*00a2*/ 	.short	(.L_29 - .L_28)
.L_28:
        /*00a4*/ 	.word	0x00000008
.L_29:


//--------------------- .nv.callgraph             --------------------------
	.section	.nv.callgraph,"",@"SHT_CUDA_CALLGRAPH"
	.align	4
	.sectionentsize	8
	.align		4
        /*0000*/ 	.word	0x00000000
	.align		4
        /*0004*/ 	.word	0xffffffff
	.align		4
        /*0008*/ 	.word	0x00000000
	.align		4
        /*000c*/ 	.word	0xfffffffe
	.align		4
        /*0010*/ 	.word	0x00000000
	.align		4
        /*0014*/ 	.word	0xfffffffd
	.align		4
        /*0018*/ 	.word	0x00000000
	.align		4
        /*001c*/ 	.word	0xfffffffc


//--------------------- .text._Z6gpu_njiPdS_S_PP4nodeS1_ --------------------------
	.section	.text._Z6gpu_njiPdS_S_PP4nodeS1_,"ax",@progbits
	.align	128
        .global         _Z6gpu_njiPdS_S_PP4nodeS1_
        .type           _Z6gpu_njiPdS_S_PP4nodeS1_,@function
        .size           _Z6gpu_njiPdS_S_PP4nodeS1_,(.L_x_81 - _Z6gpu_njiPdS_S_PP4nodeS1_)
        .other          _Z6gpu_njiPdS_S_PP4nodeS1_,@"STO_CUDA_ENTRY STV_DEFAULT"
_Z6gpu_njiPdS_S_PP4nodeS1_:
.text._Z6gpu_njiPdS_S_PP4nodeS1_:
[----:B------:R-:W-:Y:S01]  /*0000*/  LDC R1, c[0x0][0x37c] ;  /* 0x0000df00ff017b82 */ /* 0x000fe20000000800 */
[----:B------:R-:W0:Y:S02]  /*0010*/  LDCU UR14, c[0x0][0x380] ;  /* 0x00007000ff0e77ac */ /* 0x000e240008000800 */
[----:B0-----:R-:W-:-:S06]  /*0020*/  UISETP.GE.AND UP0, UPT, UR14, 0x3, UPT ;  /* 0x000000030e00788c */ /* 0x001fcc000bf06270 */
[----:B------:R-:W-:-:S13]  /*0030*/  PLOP3.LUT P0, PT, PT, PT, UP0, 0x80, 0x8 ;  /* 0x000000000008781c */ /* 0x000fda0003f0f008 */
[----:B------:R-:W-:Y:S05]  /*0040*/  @!P0 EXIT ;  /* 0x000000000000894d */ /* 0x000fea0003800000 */
[----:B------:R-:W0:Y:S01]  /*0050*/  S2R R3, SR_TID.Y ;  /* 0x0000000000037919 */ /* 0x000e220000002200 */
[----:B------:R-:W1:Y:S01]  /*0060*/  S2UR UR11, SR_CgaCtaId ;  /* 0x00000000000b79c3 */ /* 0x000e620000008800 */
[----:B------:R-:W2:Y:S01]  /*0070*/  LDCU.128 UR16, c[0x0][0x390] ;  /* 0x00007200ff1077ac */ /* 0x000ea20008000c00 */
[----:B------:R-:W3:Y:S01]  /*0080*/  S2R R0, SR_TID.X ;  /* 0x0000000000007919 */ /* 0x000ee20000002100 */
[----:B------:R-:W-:Y:S01]  /*0090*/  UMOV UR4, 0x400 ;  /* 0x0000040000047882 */ /* 0x000fe20000000000 */
[----:B------:R-:W4:Y:S04]  /*00a0*/  LDCU.64 UR20, c[0x0][0x358] ;  /* 0x00006b00ff1477ac */ /* 0x000f280008000a00 */
[----:B------:R-:W5:Y:S01]  /*00b0*/  S2UR UR29, SR_CTAID.X ;  /* 0x00000000001d79c3 */ /* 0x000f620000002500 */
[----:B------:R-:W-:-:S02]  /*00c0*/  UIADD3 UR5, UPT, UPT, UR4, 0xa0, URZ ;  /* 0x000000a004057890 */ /* 0x000fc4000fffe0ff */
[----:B------:R-:W-:Y:S02]  /*00d0*/  UIADD3 UR6, UPT, UPT, UR4, 0x60, URZ ;  /* 0x0000006004067890 */ /* 0x000fe4000fffe0ff */
[----:B------:R-:W-:-:S03]  /*00e0*/  UIADD3 UR7, UPT, UPT, UR4, 0x20, URZ ;  /* 0x0000002004077890 */ /* 0x000fc6000fffe0ff */
[----:B------:R-:W4:Y:S01]  /*00f0*/  LDC R22, c[0x0][0x360] ;  /* 0x0000d800ff167b82 */ /* 0x000f220000000800 */
[----:B------:R-:W3:Y:S01]  /*0100*/  LDCU UR30, c[0x0][0x370] ;  /* 0x00006e00ff1e77ac */ /* 0x000ee20008000800 */
[----:B--2---:R-:W-:Y:S01]  /*0110*/  IMAD.U32 R24, RZ, RZ, UR16 ;  /* 0x00000010ff187e24 */ /* 0x004fe2000f8e00ff */
[----:B------:R-:W-:Y:S01]  /*0120*/  UIADD3 UR8, UPT, UPT, UR4, 0x8a0, URZ ;  /* 0x000008a004087890 */ /* 0x000fe2000fffe0ff */
[----:B------:R-:W-:Y:S01]  /*0130*/  IMAD.U32 R25, RZ, RZ, UR17 ;  /* 0x00000011ff197e24 */ /* 0x000fe2000f8e00ff */
[----:B------:R-:W-:-:S03]  /*0140*/  UIADD3 UR14, UPT, UPT, UR14, -0x3, URZ ;  /* 0xfffffffd0e0e7890 */ /* 0x000fc6000fffe0ff */
[----:B------:R-:W2:Y:S01]  /*0150*/  LDC.64 R26, c[0x0][0x388] ;  /* 0x0000e200ff1a7b82 */ /* 0x000ea20000000a00 */
[----:B-1----:R-:W-:Y:S02]  /*0160*/  ULEA UR5, UR11, UR5, 0x18 ;  /* 0x000000050b057291 */ /* 0x002fe4000f8ec0ff */
[----:B------:R-:W-:Y:S02]  /*0170*/  ULEA UR4, UR11, UR6, 0x18 ;  /* 0x000000060b047291 */ /* 0x000fe4000f8ec0ff */
[----:B------:R-:W-:Y:S02]  /*0180*/  ULEA UR10, UR11, UR7, 0x18 ;  /* 0x000000070b0a7291 */ /* 0x000fe4000f8ec0ff */
[----:B------:R-:W-:Y:S01]  /*0190*/  ULEA UR11, UR11, UR8, 0x18 ;  /* 0x000000080b0b7291 */ /* 0x000fe2000f8ec0ff */
[C---:B0-----:R-:W-:Y:S01]  /*01a0*/  LEA R21, R3.reuse, UR5, 0x7 ;  /* 0x0000000503157c11 */ /* 0x041fe2000f8e38ff */
[----:B-----5:R-:W-:Y:S01]  /*01b0*/  UIMAD.WIDE.U32 UR22, UR29, 0x8, UR18 ;  /* 0x000000081d1678a5 */ /* 0x020fe2000f8e0012 */
[C---:B------:R-:W-:Y:S01]  /*01c0*/  LEA R6, R3.reuse, UR4, 0x2 ;  /* 0x0000000403067c11 */ /* 0x040fe2000f8e10ff */
[----:B---3--:R-:W-:Y:S01]  /*01d0*/  UIADD3 UR6, UPT, UPT, UR29, UR30, URZ ;  /* 0x0000001e1d067290 */ /* 0x008fe2000fffe0ff */
[----:B------:R-:W-:Y:S01]  /*01e0*/  LEA R4, R0, UR10, 0x2 ;  /* 0x0000000a00047c11 */ /* 0x000fe2000f8e10ff */
[----:B------:R-:W-:Y:S01]  /*01f0*/  UIADD3 UR27, UPT, UPT, UR30, 0x7, URZ ;  /* 0x000000071e1b7890 */ /* 0x000fe2000fffe0ff */
[----:B------:R-:W-:Y:S01]  /*0200*/  LEA R5, R3, UR11, 0x7 ;  /* 0x0000000b03057c11 */ /* 0x000fe2000f8e38ff */
[----:B------:R-:W-:Y:S01]  /*0210*/  UIADD3 UR26, UPT, UPT, UR30, -0x1, URZ ;  /* 0xffffffff1e1a7890 */ /* 0x000fe2000fffe0ff */
[C---:B----4-:R-:W-:Y:S01]  /*0220*/  IMAD R23, R22.reuse, UR29, R3 ;  /* 0x0000001d16177c24 */ /* 0x050fe2000f8e0203 */
[----:B------:R-:W-:Y:S01]  /*0230*/  UIADD3 UR8, UPT, UPT, UR6, UR30, URZ ;  /* 0x0000001e06087290 */ /* 0x000fe2000fffe0ff */
[----:B------:R-:W-:Y:S01]  /*0240*/  IMAD R22, R22, UR29, R0 ;  /* 0x0000001d16167c24 */ /* 0x000fe2000f8e0200 */
[----:B------:R-:W-:Y:S01]  /*0250*/  ULOP3.LUT UR15, UR30, 0xfffffffc, URZ, 0xc0, !UPT ;  /* 0xfffffffc1e0f7892 */ /* 0x000fe2000f8ec0ff */
[----:B------:R-:W-:Y:S01]  /*0260*/  IMAD.WIDE R24, R23, 0x8, R24 ;  /* 0x0000000817187825 */ /* 0x000fe200078e0218 */
[----:B------:R-:W-:-:S02]  /*0270*/  ULOP3.LUT UR12, UR27, 0x7, URZ, 0xc0, !UPT ;  /* 0x000000071b0c7892 */ /* 0x000fc4000f8ec0ff */
[----:B------:R-:W-:Y:S01]  /*0280*/  UIMAD.WIDE.U32 UR24, UR30, 0x8, UR18 ;  /* 0x000000081e1878a5 */ /* 0x000fe2000f8e0012 */
[----:B--2---:R-:W-:Y:S01]  /*0290*/  IMAD.WIDE R26, R23, 0x8, R26 ;  /* 0x00000008171a7825 */ /* 0x004fe200078e021a */
[----:B------:R-:W-:Y:S02]  /*02a0*/  ULOP3.LUT UR28, UR30, 0x3, URZ, 0xc0, !UPT ;  /* 0x000000031e1c7892 */ /* 0x000fe4000f8ec0ff */
[----:B------:R-:W-:Y:S01]  /*02b0*/  ULOP3.LUT UR13, UR30, 0x7ffffffc, URZ, 0xc0, !UPT ;  /* 0x7ffffffc1e0d7892 */ /* 0x000fe2000f8ec0ff */
[----:B------:R-:W-:Y:S01]  /*02c0*/  IMAD R20, R0, 0x8, R21 ;  /* 0x0000000800147824 */ /* 0x000fe200078e0215 */
[----:B------:R-:W-:Y:S02]  /*02d0*/  UIMAD.WIDE.U32 UR6, UR6, 0x8, UR18 ;  /* 0x00000008060678a5 */ /* 0x000fe4000f8e0012 */
[----:B------:R-:W-:Y:S02]  /*02e0*/  UIMAD.WIDE.U32 UR8, UR8, 0x8, UR18 ;  /* 0x00000008080878a5 */ /* 0x000fe4000f8e0012 */
[----:B------:R-:W-:-:S02]  /*02f0*/  ULOP3.LUT UR16, UR26, 0xfffffff8, URZ, 0xc0, !UPT ;  /* 0xfffffff81a107892 */ /* 0x000fc4000f8ec0ff */
[----:B------:R-:W-:Y:S02]  /*0300*/  UIADD3 UR15, UPT, UPT, -UR15, URZ, URZ ;  /* 0x000000ff0f0f7290 */ /* 0x000fe4000fffe1ff */
[----:B------:R-:W-:Y:S01]  /*0310*/  UIADD3 UR12, UPT, UPT, UR12, -0x1, URZ ;  /* 0xffffffff0c0c7890 */ /* 0x000fe2000fffe0ff */
[----:B------:R-:W-:-:S11]  /*0320*/  UMOV UR4, URZ ;  /* 0x000000ff00047c82 */ /* 0x000fd60008000000 */
.L_x_74:
[----:B------:R-:W-:-:S13]  /*0330*/  ISETP.NE.AND P0, PT, R0, RZ, PT ;  /* 0x000000ff0000720c */ /* 0x000fda0003f05270 */
[----:B--2-4-:R-:W2:Y:S01]  /*0340*/  @!P0 LDG.E.64 R8, desc[UR20][R26.64] ;  /* 0x000000141a088981 */ /* 0x014ea2000c1e1b00 */
[----:B0--3--:R-:W0:Y:S01]  /*0350*/  @!P0 LDC R10, c[0x0][0x380] ;  /* 0x0000e000ff0a8b82 */ /* 0x009e220000000800 */
[----:B------:R-:W-:Y:S01]  /*0360*/  UISETP.GE.U32.AND UP0, UPT, UR30, 0x4, UPT ;  /* 0x000000041e00788c */ /* 0x000fe2000bf06070 */
[----:B------:R-:W-:Y:S01]  /*0370*/  IMAD.MOV.U32 R11, RZ, RZ, RZ ;  /* 0x000000ffff0b7224 */ /* 0x000fe200078e00ff */
[----:B------:R1:W-:Y:S01]  /*0380*/  STS.64 [R20], RZ ;  /* 0x000000ff14007388 */ /* 0x0003e20000000a00 */
[----:B0-----:R-:W-:Y:S01]  /*0390*/  @!P0 ISETP.GE.AND P2, PT, R23, R10, PT ;  /* 0x0000000a1700820c */ /* 0x001fe20003f46270 */
[----:B--2---:R-:W-:Y:S01]  /*03a0*/  @!P0 DSETP.NEU.AND P1, PT, R8, -1, PT ;  /* 0xbff000000800842a */ /* 0x004fe20003f2d000 */
[----:B------:R-:W-:-:S05]  /*03b0*/  @!P0 IMAD.MOV.U32 R8, RZ, RZ, -0x1 ;  /* 0xffffffffff088424 */ /* 0x000fca00078e00ff */
[----:B------:R-:W-:-:S04]  /*03c0*/  @!P0 SEL R8, R8, 0x1, !P1 ;  /* 0x0000000108088807 */ /* 0x000fc80004800000 */
[----:B------:R-:W-:-:S05]  /*03d0*/  @!P0 SEL R9, R8, 0xffffffff, !P2 ;  /* 0xffffffff08098807 */ /* 0x000fca0005000000 */
[----:B------:R1:W-:Y:S01]  /*03e0*/  @!P0 STS [R6], R9 ;  /* 0x0000000906008388 */ /* 0x0003e20000000800 */
[----:B------:R-:W-:Y:S06]  /*03f0*/  BAR.SYNC.DEFER_BLOCKING 0x0 ;  /* 0x0000000000007b1d */ /* 0x000fec0000010000 */
[----:B-----5:R-:W-:Y:S05]  /*0400*/  BRA.U !UP0, `(.L_x_0) ;  /* 0x0000000508bc7547 */ /* 0x020fea000b800000 */
[----:B------:R-:W0:Y:S01]  /*0410*/  LDCU UR5, c[0x0][0x380] ;  /* 0x00007000ff0577ac */ /* 0x000e220008000800 */
[----:B------:R-:W-:Y:S01]  /*0420*/  ISETP.NE.AND P1, PT, R3, RZ, PT ;  /* 0x000000ff0300720c */ /* 0x000fe20003f25270 */
[----:B------:R-:W-:Y:S01]  /*0430*/  VIADD R17, R0, 0x20 ;  /* 0x0000002000117836 */ /* 0x000fe20000000000 */
[----:B------:R-:W2:Y:S01]  /*0440*/  LDCU UR10, c[0x0][0x380] ;  /* 0x00007000ff0a77ac */ /* 0x000ea20008000800 */
[----:B0-----:R-:W-:Y:S01]  /*0450*/  IMAD R19, R23, UR5, R0 ;  /* 0x0000000517137c24 */ /* 0x001fe2000f8e0200 */
[----:B------:R-:W-:-:S09]  /*0460*/  UMOV UR5, UR15 ;  /* 0x0000000f00057c82 */ /* 0x000fd20008000000 */
.L_x_15:
[----:B01--4-:R-:W0:Y:S01]  /*0470*/  LDC.64 R8, c[0x0][0x388] ;  /* 0x0000e200ff087b82 */ /* 0x013e220000000a00 */
[----:B---3--:R-:W-:-:S07]  /*0480*/  @!P1 VIADD R13, R17, 0xffffffe0 ;  /* 0xffffffe0110d9836 */ /* 0x008fce0000000000 */
[----:B------:R-:W1:Y:S01]  /*0490*/  @!P1 LDC R12, c[0x0][0x380] ;  /* 0x0000e000ff0c9b82 */ /* 0x000e620000000800 */
[----:B0-----:R-:W-:-:S06]  /*04a0*/  @!P1 IMAD.WIDE.U32 R10, R13, 0x8, R8 ;  /* 0x000000080d0a9825 */ /* 0x001fcc00078e0008 */
[----:B------:R-:W3:Y:S01]  /*04b0*/  @!P1 LDG.E.64 R10, desc[UR20][R10.64] ;  /* 0x000000140a0a9981 */ /* 0x000ee2000c1e1b00 */
[----:B------:R-:W-:Y:S01]  /*04c0*/  @!P1 MOV R14, 0xffffffff ;  /* 0xffffffff000e9802 */ /* 0x000fe20000000f00 */
[----:B------:R-:W-:Y:S01]  /*04d0*/  UIADD3 UR5, UPT, UPT, UR5, 0x4, URZ ;  /* 0x0000000405057890 */ /* 0x000fe2000fffe0ff */
[----:B-1----:R-:W-:Y:S01]  /*04e0*/  @!P1 ISETP.GE.AND P3, PT, R13, R12, PT ;  /* 0x0000000c0d00920c */ /* 0x002fe20003f66270 */
[----:B------:R-:W-:Y:S02]  /*04f0*/  BSSY.RECONVERGENT B0, `(.L_x_1) ;  /* 0x0000012000007945 */ /* 0x000fe40003800200 */
[----:B------:R-:W-:Y:S01]  /*0500*/  UISETP.NE.AND UP1, UPT, UR5, URZ, UPT ;  /* 0x000000ff0500728c */ /* 0x000fe2000bf25270 */
[----:B------:R-:W-:Y:S01]  /*0510*/  @!P1 SEL R12, R14, 0x1, P3 ;  /* 0x000000010e0c9807 */ /* 0x000fe20001800000 */
[----:B---3--:R-:W-:Y:S01]  /*0520*/  @!P1 DSETP.NEU.AND P2, PT, R10, -1, PT ;  /* 0xbff000000a00942a */ /* 0x008fe20003f4d000 */
[----:B------:R-:W-:-:S05]  /*0530*/  IMAD.WIDE R10, R19, 0x8, R8 ;  /* 0x00000008130a7825 */ /* 0x000fca00078e0208 */
[----:B------:R-:W-:-:S05]  /*0540*/  @!P1 SEL R13, R12, 0xffffffff, P2 ;  /* 0xffffffff0c0d9807 */ /* 0x000fca0001000000 */
[----:B------:R-:W-:Y:S01]  /*0550*/  @!P1 STS [R4], R13 ;  /* 0x0000000d04009388 */ /* 0x000fe20000000800 */
[----:B------:R-:W-:Y:S06]  /*0560*/  BAR.SYNC.DEFER_BLOCKING 0x0 ;  /* 0x0000000000007b1d */ /* 0x000fec0000010000 */
[----:B------:R-:W0:Y:S02]  /*0570*/  LDS R12, [R4] ;  /* 0x00000000040c7984 */ /* 0x000e240000000800 */
[----:B0-----:R-:W-:-:S13]  /*0580*/  ISETP.NE.AND P2, PT, R12, 0x1, PT ;  /* 0x000000010c00780c */ /* 0x001fda0003f45270 */
[----:B--2---:R-:W-:Y:S05]  /*0590*/  @P2 BRA `(.L_x_2) ;  /* 0x00000000001c2947 */ /* 0x004fea0003800000 */
[----:B------:R-:W0:Y:S02]  /*05a0*/  LDS R12, [R6] ;  /* 0x00000000060c7984 */ /* 0x000e240000000800 */
[----:B0-----:R-:W-:-:S13]  /*05b0*/  ISETP.NE.AND P2, PT, R12, 0x1, PT ;  /* 0x000000010c00780c */ /* 0x001fda0003f45270 */
[----:B------:R-:W-:Y:S05]  /*05c0*/  @P2 BRA `(.L_x_2) ;  /* 0x0000000000102947 */ /* 0x000fea0003800000 */
[----:B------:R-:W3:Y:S04]  /*05d0*/  LDG.E.64 R12, desc[UR20][R10.64] ;  /* 0x000000140a0c7981 */ /* 0x000ee8000c1e1b00 */
[----:B------:R-:W3:Y:S02]  /*05e0*/  LDS.64 R14, [R20] ;  /* 0x00000000140e7984 */ /* 0x000ee40000000a00 */
[----:B---3--:R-:W-:-:S07]  /*05f0*/  DADD R12, R12, R14 ;  /* 0x000000000c0c7229 */ /* 0x008fce000000000e */
[----:B------:R0:W-:Y:S04]  /*0600*/  STS.64 [R20], R12 ;  /* 0x0000000c14007388 */ /* 0x0001e80000000a00 */
.L_x_2:
[----:B--2---:R-:W-:Y:S05]  /*0610*/  BSYNC.RECONVERGENT B0 ;  /* 0x0000000000007941 */ /* 0x004fea0003800200 */
.L_x_1:
[----:B------:R-:W-:Y:S04]  /*0620*/  BSSY.RECONVERGENT B0, `(.L_x_3) ;  /* 0x000000b000007945 */ /* 0x000fe80003800200 */
[----:B------:R-:W-:Y:S05]  /*0630*/  @P1 BRA `(.L_x_4) ;  /* 0x0000000000241947 */ /* 0x000fea0003800000 */
[----:B------:R-:W-:-:S04]  /*0640*/  VIADD R15, R17, 0xfffffff0 ;  /* 0xfffffff0110f7836 */ /* 0x000fc80000000000 */
[----:B0-----:R-:W-:-:S06]  /*0650*/  IMAD.WIDE.U32 R12, R15, 0x8, R8 ;  /* 0x000000080f0c7825 */ /* 0x001fcc00078e0008 */
[----:B------:R-:W2:Y:S01]  /*0660*/  LDG.E.64 R12, desc[UR20][R12.64] ;  /* 0x000000140c0c7981 */ /* 0x000ea2000c1e1b00 */
[----:B------:R-:W-:Y:S01]  /*0670*/  IMAD.MOV.U32 R14, RZ, RZ, -0x1 ;  /* 0xffffffffff0e7424 */ /* 0x000fe200078e00ff */
[----:B------:R-:W-:-:S04]  /*0680*/  ISETP.GE.AND P3, PT, R15, UR10, PT ;  /* 0x0000000a0f007c0c */ /* 0x000fc8000bf66270 */
[----:B------:R-:W-:Y:S01]  /*0690*/  SEL R14, R14, 0x1, P3 ;  /* 0x000000010e0e7807 */ /* 0x000fe20001800000 */
[----:B--2---:R-:W-:-:S06]  /*06a0*/  DSETP.NEU.AND P2, PT, R12, -1, PT ;  /* 0xbff000000c00742a */ /* 0x004fcc0003f4d000 */
[----:B------:R-:W-:-:S05]  /*06b0*/  SEL R15, R14, 0xffffffff, P2 ;  /* 0xffffffff0e0f7807 */ /* 0x000fca0001000000 */
[----:B------:R1:W-:Y:S03]  /*06c0*/  STS [R4], R15 ;  /* 0x0000000f04007388 */ /* 0x0003e60000000800 */
.L_x_4:
[----:B------:R-:W-:Y:S05]  /*06d0*/  BSYNC.RECONVERGENT B0 ;  /* 0x0000000000007941 */ /* 0x000fea0003800200 */
.L_x_3:
[----:B------:R-:W-:Y:S06]  /*06e0*/  BAR.SYNC.DEFER_BLOCKING 0x0 ;  /* 0x0000000000007b1d */ /* 0x000fec0000010000 */
[----:B------:R-:W-:Y:S01]  /*06f0*/  BSSY.RECONVERGENT B0, `(.L_x_5) ;  /* 0x000000b000007945 */ /* 0x000fe20003800200 */
[----:B0-----:R-:W0:Y:S02]  /*0700*/  LDS R12, [R4] ;  /* 0x00000000040c7984 */ /* 0x001e240000000800 */
[----:B0-----:R-:W-:-:S13]  /*0710*/  ISETP.NE.AND P2, PT, R12, 0x1, PT ;  /* 0x000000010c00780c */ /* 0x001fda0003f45270 */
[----:B------:R-:W-:Y:S05]  /*0720*/  @P2 BRA `(.L_x_6) ;  /* 0x00000000001c2947 */ /* 0x000fea0003800000 */
[----:B------:R-:W0:Y:S02]  /*0730*/  LDS R12, [R6] ;  /* 0x00000000060c7984 */ /* 0x000e240000000800 */
[----:B0-----:R-:W-:-:S13]  /*0740*/  ISETP.NE.AND P2, PT, R12, 0x1, PT ;  /* 0x000000010c00780c */ /* 0x001fda0003f45270 */
[----:B------:R-:W-:Y:S05]  /*0750*/  @P2 BRA `(.L_x_6) ;  /* 0x0000000000102947 */ /* 0x000fea0003800000 */
[----:B------:R-:W2:Y:S04]  /*0760*/  LDG.E.64 R12, desc[UR20][R10.64+0x80] ;  /* 0x000080140a0c7981 */ /* 0x000ea8000c1e1b00 */
[----:B-1----:R-:W2:Y:S02]  /*0770*/  LDS.64 R14, [R20] ;  /* 0x00000000140e7984 */ /* 0x002ea40000000a00 */
[----:B--2---:R-:W-:-:S07]  /*0780*/  DADD R12, R12, R14 ;  /* 0x000000000c0c7229 */ /* 0x004fce000000000e */
[----:B------:R0:W-:Y:S04]  /*0790*/  STS.64 [R20], R12 ;  /* 0x0000000c14007388 */ /* 0x0001e80000000a00 */
.L_x_6:
[----:B------:R-:W-:Y:S05]  /*07a0*/  BSYNC.RECONVERGENT B0 ;  /* 0x0000000000007941 */ /* 0x000fea0003800200 */
.L_x_5:
[----:B------:R-:W-:Y:S04]  /*07b0*/  BSSY.RECONVERGENT B0, `(.L_x_7) ;  /* 0x000000a000007945 */ /* 0x000fe80003800200 */
[----:B------:R-:W-:Y:S05]  /*07c0*/  @P1 BRA `(.L_x_8) ;  /* 0x0000000000201947 */ /* 0x000fea0003800000 */
[----:B0-----:R-:W-:-:S06]  /*07d0*/  IMAD.WIDE.U32 R12, R17, 0x8, R8 ;  /* 0x00000008110c7825 */ /* 0x001fcc00078e0008 */
[----:B------:R-:W2:Y:S01]  /*07e0*/  LDG.E.64 R12, desc[UR20][R12.64] ;  /* 0x000000140c0c7981 */ /* 0x000ea2000c1e1b00 */
[----:B------:R-:W-:Y:S01]  /*07f0*/  IMAD.MOV.U32 R14, RZ, RZ, -0x1 ;  /* 0xffffffffff0e7424 */ /* 0x000fe200078e00ff */
[----:B------:R-:W-:-:S04]  /*0800*/  ISETP.GE.AND P3, PT, R17, UR10, PT ;  /* 0x0000000a11007c0c */ /* 0x000fc8000bf66270 */
[----:B------:R-:W-:Y:S01]  /*0810*/  SEL R14, R14, 0x1, P3 ;  /* 0x000000010e0e7807 */ /* 0x000fe20001800000 */
[----:B--2---:R-:W-:-:S06]  /*0820*/  DSETP.NEU.AND P2, PT, R12, -1, PT ;  /* 0xbff000000c00742a */ /* 0x004fcc0003f4d000 */
[----:B-1----:R-:W-:-:S05]  /*0830*/  SEL R15, R14, 0xffffffff, P2 ;  /* 0xffffffff0e0f7807 */ /* 0x002fca0001000000 */
[----:B------:R2:W-:Y:S03]  /*0840*/  STS [R4], R15 ;  /* 0x0000000f04007388 */ /* 0x0005e60000000800 */
.L_x_8:
[----:B------:R-:W-:Y:S05]  /*0850*/  BSYNC.RECONVERGENT B0 ;  /* 0x0000000000007941 */ /* 0x000fea0003800200 */
.L_x_7:
        /* <DEDUP_REMOVED lines=8> */
[----:B------:R-:W3:Y:S04]  /*08e0*/  LDG.E.64 R12, desc[UR20][R10.64+0x100] ;  /* 0x000100140a0c7981 */ /* 0x000ee8000c1e1b00 */
[----:B-12---:R-:W3:Y:S02]  /*08f0*/  LDS.64 R14, [R20] ;  /* 0x00000000140e7984 */ /* 0x006ee40000000a00 */
[----:B---3--:R-:W-:-:S07]  /*0900*/  DADD R12, R12, R14 ;  /* 0x000000000c0c7229 */ /* 0x008fce000000000e */
[----:B------:R0:W-:Y:S04]  /*0910*/  STS.64 [R20], R12 ;  /* 0x0000000c14007388 */ /* 0x0001e80000000a00 */
.L_x_10:
[----:B------:R-:W-:Y:S05]  /*0920*/  BSYNC.RECONVERGENT B0 ;  /* 0x0000000000007941 */ /* 0x000fea0003800200 */
.L_x_9:
[----:B------:R-:W-:Y:S04]  /*0930*/  BSSY.RECONVERGENT B0, `(.L_x_11) ;  /* 0x000000b000007945 */ /* 0x000fe80003800200 */
[----:B------:R-:W-:Y:S05]  /*0940*/  @P1 BRA `(.L_x_12) ;  /* 0x0000000000241947 */ /* 0x000fea0003800000 */
[----:B0-----:R-:W-:-:S04]  /*0950*/  VIADD R13, R17, 0x10 ;  /* 0x00000010110d7836 */ /* 0x001fc80000000000 */
[----:B------:R-:W-:-:S06]  /*0960*/  IMAD.WIDE.U32 R8, R13, 0x8, R8 ;  /* 0x000000080d087825 */ /* 0x000fcc00078e0008 */
[----:B------:R-:W3:Y:S01]  /*0970*/  LDG.E.64 R8, desc[UR20][R8.64] ;  /* 0x0000001408087981 */ /* 0x000ee2000c1e1b00 */
[----:B------:R-:W-:Y:S01]  /*0980*/  IMAD.MOV.U32 R12, RZ, RZ, -0x1 ;  /* 0xffffffffff0c7424 */ /* 0x000fe200078e00ff */
[----:B------:R-:W-:-:S04]  /*0990*/  ISETP.GE.AND P3, PT, R13, UR10, PT ;  /* 0x0000000a0d007c0c */ /* 0x000fc8000bf66270 */
[----:B------:R-:W-:Y:S01]  /*09a0*/  SEL R12, R12, 0x1, P3 ;  /* 0x000000010c0c7807 */ /* 0x000fe20001800000 */
[----:B---3--:R-:W-:-:S06]  /*09b0*/  DSETP.NEU.AND P2, PT, R8, -1, PT ;  /* 0xbff000000800742a */ /* 0x008fcc0003f4d000 */
[----:B------:R-:W-:-:S05]  /*09c0*/  SEL R13, R12, 0xffffffff, P2 ;  /* 0xffffffff0c0d7807 */ /* 0x000fca0001000000 */
[----:B------:R3:W-:Y:S03]  /*09d0*/  STS [R4], R13 ;  /* 0x0000000d04007388 */ /* 0x0007e60000000800 */
.L_x_12:
[----:B------:R-:W-:Y:S05]  /*09e0*/  BSYNC.RECONVERGENT B0 ;  /* 0x0000000000007941 */ /* 0x000fea0003800200 */
.L_x_11:
[----:B------:R-:W-:Y:S06]  /*09f0*/  BAR.SYNC.DEFER_BLOCKING 0x0 ;  /* 0x0000000000007b1d */ /* 0x000fec0000010000 */
[----:B------:R-:W-:Y:S01]  /*0a00*/  BSSY.RECONVERGENT B0, `(.L_x_13) ;  /* 0x000000b000007945 */ /* 0x000fe20003800200 */
[----:B------:R-:W4:Y:S02]  /*0a10*/  LDS R8, [R4] ;  /* 0x0000000004087984 */ /* 0x000f240000000800 */
[----:B----4-:R-:W-:-:S13]  /*0a20*/  ISETP.NE.AND P2, PT, R8, 0x1, PT ;  /* 0x000000010800780c */ /* 0x010fda0003f45270 */
[----:B------:R-:W-:Y:S05]  /*0a30*/  @P2 BRA `(.L_x_14) ;  /* 0x00000000001c2947 */ /* 0x000fea0003800000 */
[----:B------:R-:W4:Y:S02]  /*0a40*/  LDS R8, [R6] ;  /* 0x0000000006087984 */ /* 0x000f240000000800 */
[----:B----4-:R-:W-:-:S13]  /*0a50*/  ISETP.NE.AND P2, PT, R8, 0x1, PT ;  /* 0x000000010800780c */ /* 0x010fda0003f45270 */
[----:B------:R-:W-:Y:S05]  /*0a60*/  @P2 BRA `(.L_x_14) ;  /* 0x0000000000102947 */ /* 0x000fea0003800000 */
[----:B------:R-:W4:Y:S04]  /*0a70*/  LDG.E.64 R10, desc[UR20][R10.64+0x180] ;  /* 0x000180140a0a7981 */ /* 0x000f28000c1e1b00 */
[----:B------:R-:W4:Y:S02]  /*0a80*/  LDS.64 R8, [R20] ;  /* 0x0000000014087984 */ /* 0x000f240000000a00 */
[----:B----4-:R-:W-:-:S07]  /*0a90*/  DADD R8, R10, R8 ;  /* 0x000000000a087229 */ /* 0x010fce0000000008 */
[----:B------:R4:W-:Y:S04]  /*0aa0*/  STS.64 [R20], R8 ;  /* 0x0000000814007388 */ /* 0x0009e80000000a00 */
.L_x_14:
[----:B------:R-:W-:Y:S05]  /*0ab0*/  BSYNC.RECONVERGENT B0 ;  /* 0x0000000000007941 */ /* 0x000fea0003800200 */
.L_x_13:
[----:B------:R-:W-:Y:S02]  /*0ac0*/  VIADD R17, R17, 0x40 ;  /* 0x0000004011117836 */ /* 0x000fe40000000000 */
[----:B------:R-:W-:Y:S01]  /*0ad0*/  VIADD R19, R19, 0x40 ;  /* 0x0000004013137836 */ /* 0x000fe20000000000 */
[----:B------:R-:W-:Y:S06]  /*0ae0*/  BRA.U UP1, `(.L_x_15) ;  /* 0xfffffff901607547 */ /* 0x000fec000b83ffff */
[----:B------:R-:W-:-:S07]  /*0af0*/  MOV R11, UR13 ;  /* 0x0000000d000b7c02 */ /* 0x000fce0008000f00 */
.L_x_0:
[----:B------:R-:W-:-:S09]  /*0b00*/  UISETP.NE.AND UP1, UPT, UR28, URZ, UPT ;  /* 0x000000ff1c00728c */ /* 0x000fd2000bf25270 */
[----:B------:R-:W-:Y:S05]  /*0b10*/  BRA.U !UP1, `(.L_x_16) ;  /* 0x0000000509447547 */ /* 0x000fea000b800000 */
[----:B-1--4-:R-:W1:Y:S01]  /*0b20*/  LDC.64 R8, c[0x0][0x388] ;  /* 0x0000e200ff087b82 */ /* 0x012e620000000a00 */
[----:B------:R-:W-:Y:S01]  /*0b30*/  ISETP.NE.AND P1, PT, R3, RZ, PT ;  /* 0x000000ff0300720c */ /* 0x000fe20003f25270 */
[----:B0-----:R-:W-:Y:S01]  /*0b40*/  IMAD R12, R11, 0x10, R0 ;  /* 0x000000100b0c7824 */ /* 0x001fe200078e0200 */
[----:B------:R-:W0:Y:S11]  /*0b50*/  LDCU UR5, c[0x0][0x380] ;  /* 0x00007000ff0577ac */ /* 0x000e360008000800 */
[----:B-1----:R-:W-:-:S06]  /*0b60*/  @!P1 IMAD.WIDE.U32 R10, R12, 0x8, R8 ;  /* 0x000000080c0a9825 */ /* 0x002fcc00078e0008 */
[----:B------:R-:W4:Y:S01]  /*0b70*/  @!P1 LDG.E.64 R10, desc[UR20][R10.64] ;  /* 0x000000140a0a9981 */ /* 0x000f22000c1e1b00 */
[----:B---3--:R-:W-:Y:S01]  /*0b80*/  @!P1 IMAD.MOV.U32 R13, RZ, RZ, -0x1 ;  /* 0xffffffffff0d9424 */ /* 0x008fe200078e00ff */
[----:B0-----:R-:W-:Y:S01]  /*0b90*/  @!P1 ISETP.GE.AND P3, PT, R12, UR5, PT ;  /* 0x000000050c009c0c */ /* 0x001fe2000bf66270 */
[----:B------:R-:W-:Y:S03]  /*0ba0*/  BSSY.RECONVERGENT B0, `(.L_x_17) ;  /* 0x0000012000007945 */ /* 0x000fe60003800200 */
[----:B------:R-:W-:Y:S01]  /*0bb0*/  @!P1 SEL R13, R13, 0x1, P3 ;  /* 0x000000010d0d9807 */ /* 0x000fe20001800000 */
[----:B----4-:R-:W-:Y:S01]  /*0bc0*/  @!P1 DSETP.NEU.AND P2, PT, R10, -1, PT ;  /* 0xbff000000a00942a */ /* 0x010fe20003f4d000 */
[----:B------:R-:W-:-:S05]  /*0bd0*/  IMAD R11, R23, UR5, R12 ;  /* 0x00000005170b7c24 */ /* 0x000fca000f8e020c */
[----:B------:R-:W-:Y:S01]  /*0be0*/  @!P1 SEL R13, R13, 0xffffffff, P2 ;  /* 0xffffffff0d0d9807 */ /* 0x000fe20001000000 */
[----:B------:R-:W-:-:S04]  /*0bf0*/  IMAD.WIDE R10, R11, 0x8, R8 ;  /* 0x000000080b0a7825 */ /* 0x000fc800078e0208 */
[----:B------:R-:W-:Y:S01]  /*0c00*/  @!P1 STS [R4], R13 ;  /* 0x0000000d04009388 */ /* 0x000fe20000000800 */
[----:B------:R-:W-:Y:S06]  /*0c10*/  BAR.SYNC.DEFER_BLOCKING 0x0 ;  /* 0x0000000000007b1d */ /* 0x000fec0000010000 */
[----:B------:R-:W0:Y:S02]  /*0c20*/  LDS R14, [R4] ;  /* 0x00000000040e7984 */ /* 0x000e240000000800 */
[----:B0-----:R-:W-:-:S13]  /*0c30*/  ISETP.NE.AND P2, PT, R14, 0x1, PT ;  /* 0x000000010e00780c */ /* 0x001fda0003f45270 */
[----:B------:R-:W-:Y:S05]  /*0c40*/  @P2 BRA `(.L_x_18) ;  /* 0x00000000001c2947 */ /* 0x000fea0003800000 */
[----:B------:R-:W0:Y:S02]  /*0c50*/  LDS R13, [R6] ;  /* 0x00000000060d7984 */ /* 0x000e240000000800 */
[----:B0-----:R-:W-:-:S13]  /*0c60*/  ISETP.NE.AND P2, PT, R13, 0x1, PT ;  /* 0x000000010d00780c */ /* 0x001fda0003f45270 */
[----:B------:R-:W-:Y:S05]  /*0c70*/  @P2 BRA `(.L_x_18) ;  /* 0x0000000000102947 */ /* 0x000fea0003800000 */
[----:B--2---:R-:W2:Y:S04]  /*0c80*/  LDG.E.64 R14, desc[UR20][R10.64] ;  /* 0x000000140a0e7981 */ /* 0x004ea8000c1e1b00 */
[----:B------:R-:W2:Y:S02]  /*0c90*/  LDS.64 R16, [R20] ;  /* 0x0000000014107984 */ /* 0x000ea40000000a00 */
[----:B--2---:R-:W-:-:S07]  /*0ca0*/  DADD R14, R14, R16 ;  /* 0x000000000e0e7229 */ /* 0x004fce0000000010 */
[----:B------:R0:W-:Y:S04]  /*0cb0*/  STS.64 [R20], R14 ;  /* 0x0000000e14007388 */ /* 0x0001e80000000a00 */
.L_x_18:
[----:B------:R-:W-:Y:S05]  /*0cc0*/  BSYNC.RECONVERGENT B0 ;  /* 0x0000000000007941 */ /* 0x000fea0003800200 */
.L_x_17:
[----:B------:R-:W-:-:S09]  /*0cd0*/  UISETP.NE.AND UP2, UPT, UR28, 0x1, UPT ;  /* 0x000000011c00788c */ /* 0x000fd2000bf45270 */
[----:B------:R-:W-:Y:S05]  /*0ce0*/  BRA.U !UP2, `(.L_x_16) ;  /* 0x000000010ad07547 */ /* 0x000fea000b800000 */
[----:B------:R-:W-:Y:S04]  /*0cf0*/  BSSY.RECONVERGENT B0, `(.L_x_19) ;  /* 0x000000b000007945 */ /* 0x000fe80003800200 */
[----:B------:R-:W-:Y:S05]  /*0d00*/  @P1 BRA `(.L_x_20) ;  /* 0x0000000000241947 */ /* 0x000fea0003800000 */
[----:B------:R-:W-:-:S04]  /*0d10*/  VIADD R13, R12, 0x10 ;  /* 0x000000100c0d7836 */ /* 0x000fc80000000000 */
[----:B0-2---:R-:W-:-:S06]  /*0d20*/  IMAD.WIDE.U32 R14, R13, 0x8, R8 ;  /* 0x000000080d0e7825 */ /* 0x005fcc00078e0008 */
[----:B------:R-:W2:Y:S01]  /*0d30*/  LDG.E.64 R14, desc[UR20][R14.64] ;  /* 0x000000140e0e7981 */ /* 0x000ea2000c1e1b00 */
[----:B------:R-:W-:Y:S01]  /*0d40*/  IMAD.MOV.U32 R16, RZ, RZ, -0x1 ;  /* 0xffffffffff107424 */ /* 0x000fe200078e00ff */
[----:B------:R-:W-:-:S04]  /*0d50*/  ISETP.GE.AND P3, PT, R13, UR5, PT ;  /* 0x000000050d007c0c */ /* 0x000fc8000bf66270 */
[----:B------:R-:W-:Y:S01]  /*0d60*/  SEL R13, R16, 0x1, P3 ;  /* 0x00000001100d7807 */ /* 0x000fe20001800000 */
[----:B--2---:R-:W-:-:S06]  /*0d70*/  DSETP.NEU.AND P2, PT, R14, -1, PT ;  /* 0xbff000000e00742a */ /* 0x004fcc0003f4d000 */
[----:B------:R-:W-:-:S05]  /*0d80*/  SEL R13, R13, 0xffffffff, P2 ;  /* 0xffffffff0d0d7807 */ /* 0x000fca0001000000 */
[----:B------:R1:W-:Y:S03]  /*0d90*/  STS [R4], R13 ;  /* 0x0000000d04007388 */ /* 0x0003e60000000800 */
.L_x_20:
[----:B------:R-:W-:Y:S05]  /*0da0*/  BSYNC.RECONVERGENT B0 ;  /* 0x0000000000007941 */ /* 0x000fea0003800200 */
.L_x_19:
[----:B------:R-:W-:Y:S06]  /*0db0*/  BAR.SYNC.DEFER_BLOCKING 0x0 ;  /* 0x0000000000007b1d */ /* 0x000fec0000010000 */
[----:B------:R-:W-:Y:S01]  /*0dc0*/  BSSY.RECONVERGENT B0, `(.L_x_21) ;  /* 0x000000b000007945 */ /* 0x000fe20003800200 */
[----:B-1----:R-:W1:Y:S02]  /*0dd0*/  LDS R13, [R4] ;  /* 0x00000000040d7984 */ /* 0x002e640000000800 */
[----:B-1----:R-:W-:-:S13]  /*0de0*/  ISETP.NE.AND P2, PT, R13, 0x1, PT ;  /* 0x000000010d00780c */ /* 0x002fda0003f45270 */
[----:B------:R-:W-:Y:S05]  /*0df0*/  @P2 BRA `(.L_x_22) ;  /* 0x00000000001c2947 */ /* 0x000fea0003800000 */
[----:B------:R-:W1:Y:S02]  /*0e00*/  LDS R13, [R6] ;  /* 0x00000000060d7984 */ /* 0x000e640000000800 */
[----:B-1----:R-:W-:-:S13]  /*0e10*/  ISETP.NE.AND P2, PT, R13, 0x1, PT ;  /* 0x000000010d00780c */ /* 0x002fda0003f45270 */
[----:B------:R-:W-:Y:S05]  /*0e20*/  @P2 BRA `(.L_x_22) ;  /* 0x0000000000102947 */ /* 0x000fea0003800000 */
[----:B0-2---:R-:W2:Y:S04]  /*0e30*/  LDG.E.64 R14, desc[UR20][R10.64+0x80] ;  /* 0x000080140a0e7981 */ /* 0x005ea8000c1e1b00 */
[----:B------:R-:W2:Y:S02]  /*0e40*/  LDS.64 R16, [R20] ;  /* 0x0000000014107984 */ /* 0x000ea40000000a00 */
[----:B--2---:R-:W-:-:S07]  /*0e50*/  DADD R14, R14, R16 ;  /* 0x000000000e0e7229 */ /* 0x004fce0000000010 */
[----:B------:R1:W-:Y:S04]  /*0e60*/  STS.64 [R20], R14 ;  /* 0x0000000e14007388 */ /* 0x0003e80000000a00 */
.L_x_22:
[----:B------:R-:W-:Y:S05]  /*0e70*/  BSYNC.RECONVERGENT B0 ;  /* 0x0000000000007941 */ /* 0x000fea0003800200 */
.L_x_21:
[----:B------:R-:W-:-:S09]  /*0e80*/  UISETP.NE.AND UP2, UPT, UR28, 0x2, UPT ;  /* 0x000000021c00788c */ /* 0x000fd2000bf45270 */
[----:B------:R-:W-:Y:S05]  /*0e90*/  BRA.U !UP2, `(.L_x_16) ;  /* 0x000000010a647547 */ /* 0x000fea000b800000 */
[----:B------:R-:W-:Y:S04]  /*0ea0*/  BSSY.RECONVERGENT B0, `(.L_x_23) ;  /* 0x000000b000007945 */ /* 0x000fe80003800200 */
[----:B------:R-:W-:Y:S05]  /*0eb0*/  @P1 BRA `(.L_x_24) ;  /* 0x0000000000241947 */ /* 0x000fea0003800000 */
[----:B------:R-:W-:-:S04]  /*0ec0*/  VIADD R13, R12, 0x20 ;  /* 0x000000200c0d7836 */ /* 0x000fc80000000000 */
        /* <DEDUP_REMOVED lines=8> */
.L_x_24:
[----:B------:R-:W-:Y:S05]  /*0f50*/  BSYNC.RECONVERGENT B0 ;  /* 0x0000000000007941 */ /* 0x000fea0003800200 */
.L_x_23:
        /* <DEDUP_REMOVED lines=12> */
.L_x_25:
[----:B------:R-:W-:Y:S05]  /*1020*/  BSYNC.RECONVERGENT B0 ;  /* 0x0000000000007941 */ /* 0x000fea0003800200 */
.L_x_16:
[----:B------:R-:W0:Y:S01]  /*1030*/  LDCU UR10, c[0x0][0x380] ;  /* 0x00007000ff0a77ac */ /* 0x000e220008000800 */
[----:B------:R-:W-:Y:S01]  /*1040*/  BSSY.RECONVERGENT B0, `(.L_x_26) ;  /* 0x0000021000007945 */ /* 0x000fe20003800200 */
[----:B------:R-:W-:Y:S06]  /*1050*/  BAR.SYNC.DEFER_BLOCKING 0x0 ;  /* 0x0000000000007b1d */ /* 0x000fec0000010000 */
[----:B------:R-:W-:Y:S05]  /*1060*/  @P0 BRA `(.L_x_27) ;  /* 0x0000000000780947 */ /* 0x000fea0003800000 */
[----:B0123--:R-:W0:Y:S04]  /*1070*/  LDS.128 R12, [R21] ;  /* 0x00000000150c7984 */ /* 0x00fe280000000c00 */
[----:B----4-:R-:W1:Y:S04]  /*1080*/  LDS.128 R8, [R21+0x10] ;  /* 0x0000100015087984 */ /* 0x010e680000000c00 */
[----:B------:R-:W2:Y:S01]  /*1090*/  LDS.128 R16, [R21+0x20] ;  /* 0x0000200015107984 */ /* 0x000ea20000000c00 */
[----:B0-----:R-:W-:-:S03]  /*10a0*/  DADD R28, R12, R14 ;  /* 0x000000000c1c7229 */ /* 0x001fc6000000000e */
[----:B------:R-:W0:Y:S05]  /*10b0*/  LDS.128 R12, [R21+0x30] ;  /* 0x00003000150c7984 */ /* 0x000e2a0000000c00 */
[----:B-1----:R-:W-:-:S08]  /*10c0*/  DADD R28, R28, R8 ;  /* 0x000000001c1c7229 */ /* 0x002fd00000000008 */
[----:B------:R-:W-:Y:S01]  /*10d0*/  DADD R28, R28, R10 ;  /* 0x000000001c1c7229 */ /* 0x000fe2000000000a */
[----:B------:R-:W1:Y:S07]  /*10e0*/  LDS.128 R8, [R21+0x40] ;  /* 0x0000400015087984 */ /* 0x000e6e0000000c00 */
[----:B--2---:R-:W-:-:S08]  /*10f0*/  DADD R28, R28, R16 ;  /* 0x000000001c1c7229 */ /* 0x004fd00000000010 */
[----:B------:R-:W-:Y:S01]  /*1100*/  DADD R28, R28, R18 ;  /* 0x000000001c1c7229 */ /* 0x000fe20000000012 */
[----:B------:R-:W2:Y:S07]  /*1110*/  LDS.128 R16, [R21+0x50] ;  /* 0x0000500015107984 */ /* 0x000eae0000000c00 */
[----:B0-----:R-:W-:-:S08]  /*1120*/  DADD R28, R28, R12 ;  /* 0x000000001c1c7229 */ /* 0x001fd0000000000c */
[----:B------:R-:W-:Y:S01]  /*1130*/  DADD R28, R28, R14 ;  /* 0x000000001c1c7229 */ /* 0x000fe2000000000e */
[----:B------:R-:W0:Y:S07]  /*1140*/  LDS.128 R12, [R21+0x60] ;  /* 0x00006000150c7984 */ /* 0x000e2e0000000c00 */
[----:B-1----:R-:W-:-:S08]  /*1150*/  DADD R28, R28, R8 ;  /* 0x000000001c1c7229 */ /* 0x002fd00000000008 */
[----:B------:R-:W-:Y:S01]  /*1160*/  DADD R28, R28, R10 ;  /* 0x000000001c1c7229 */ /* 0x000fe2000000000a */
[----:B------:R-:W1:Y:S07]  /*1170*/  LDS.128 R8, [R21+0x70] ;  /* 0x0000700015087984 */ /* 0x000e6e0000000c00 */
[----:B--2---:R-:W-:-:S08]  /*1180*/  DADD R16, R28, R16 ;  /* 0x000000001c107229 */ /* 0x004fd00000000010 */
[----:B------:R-:W-:-:S08]  /*1190*/  DADD R16, R16, R18 ;  /* 0x0000000010107229 */ /* 0x000fd00000000012 */
[----:B0-----:R-:W-:-:S08]  /*11a0*/  DADD R12, R16, R12 ;  /* 0x00000000100c7229 */ /* 0x001fd0000000000c */
[----:B------:R-:W-:-:S08]  /*11b0*/  DADD R12, R12, R14 ;  /* 0x000000000c0c7229 */ /* 0x000fd0000000000e */
[----:B-1----:R-:W-:-:S08]  /*11c0*/  DADD R8, R12, R8 ;  /* 0x000000000c087229 */ /* 0x002fd00000000008 */
[----:B------:R-:W-:-:S07]  /*11d0*/  DADD R8, R8, R10 ;  /* 0x0000000008087229 */ /* 0x000fce000000000a */
[----:B------:R-:W-:Y:S04]  /*11e0*/  STS.64 [R21], R8 ;  /* 0x0000000815007388 */ /* 0x000fe80000000a00 */
[----:B------:R-:W0:Y:S02]  /*11f0*/  LDS R10, [R6] ;  /* 0x00000000060a7984 */ /* 0x000e240000000800 */
[----:B0-----:R-:W-:-:S13]  /*1200*/  ISETP.NE.AND P1, PT, R10, 0x1, PT ;  /* 0x000000010a00780c */ /* 0x001fda0003f25270 */
[----:B------:R-:W-:Y:S01]  /*1210*/  @P1 IMAD.MOV.U32 R10, RZ, RZ, 0x0 ;  /* 0x00000000ff0a1424 */ /* 0x000fe200078e00ff */
[----:B------:R-:W-:Y:S01]  /*1220*/  @P1 MOV R11, 0xbff00000 ;  /* 0xbff00000000b1802 */ /* 0x000fe20000000f00 */
[----:B------:R0:W-:Y:S04]  /*1230*/  @!P1 STG.E.64 desc[UR20][R24.64], R8 ;  /* 0x0000000818009986 */ /* 0x0001e8000c101b14 */
[----:B------:R0:W-:Y:S02]  /*1240*/  @P1 STG.E.64 desc[UR20][R24.64], R10 ;  /* 0x0000000a18001986 */ /* 0x0001e4000c101b14 */
.L_x_27:
[----:B0-----:R-:W-:Y:S05]  /*1250*/  BSYNC.RECONVERGENT B0 ;  /* 0x0000000000007941 */ /* 0x001fea0003800200 */
.L_x_26:
[----:B------:R-:W-:Y:S01]  /*1260*/  BAR.SYNC.DEFER_BLOCKING 0x0 ;  /* 0x0000000000007b1d */ /* 0x000fe20000010000 */
[----:B------:R-:W-:Y:S01]  /*1270*/  UIADD3 UR5, UPT, UPT, -UR4, UR10, URZ ;  /* 0x0000000a04057290 */ /* 0x000fe2000fffe1ff */
[----:B---3--:R-:W-:Y:S02]  /*1280*/  IMAD R13, R0, 0x8, R5 ;  /* 0x00000008000d7824 */ /* 0x008fe400078e0205 */
[----:B----4-:R-:W-:Y:S01]  /*1290*/  IMAD.MOV.U32 R8, RZ, RZ, -0x400000 ;  /* 0xffc00000ff087424 */ /* 0x010fe200078e00ff */
[----:B------:R-:W-:Y:S01]  /*12a0*/  UIADD3 UR5, UPT, UPT, UR5, -0x2, URZ ;  /* 0xfffffffe05057890 */ /* 0x000fe2000fffe0ff */
[----:B------:R-:W0:Y:S01]  /*12b0*/  I2F.F64.U32 R16, R0 ;  /* 0x0000000000107312 */ /* 0x000e220000201800 */
[----:B-1----:R-:W-:Y:S02]  /*12c0*/  IMAD.MOV.U32 R9, RZ, RZ, 0x41dfffff ;  /* 0x41dfffffff097424 */ /* 0x002fe400078e00ff */
[----:B------:R-:W-:Y:S02]  /*12d0*/  IMAD.MOV.U32 R18, RZ, RZ, -0x400000 ;  /* 0xffc00000ff127424 */ /* 0x000fe400078e00ff */
[----:B------:R-:W-:-:S03]  /*12e0*/  IMAD.MOV.U32 R19, RZ, RZ, 0x41dfffff ;  /* 0x41dfffffff137424 */ /* 0x000fc600078e00ff */
[----:B------:R-:W1:Y:S01]  /*12f0*/  I2F.F64 R10, UR5 ;  /* 0x00000005000a7d12 */ /* 0x000e620008201c00 */
[----:B------:R-:W-:Y:S01]  /*1300*/  UMOV UR5, URZ ;  /* 0x000000ff00057c82 */ /* 0x000fe20008000000 */
[----:B------:R3:W-:Y:S04]  /*1310*/  STS.64 [R13], R8 ;  /* 0x000000080d007388 */ /* 0x0007e80000000a00 */
[----:B0-----:R3:W-:Y:S01]  /*1320*/  STS.64 [R13+0x800], R16 ;  /* 0x000800100d007388 */ /* 0x0017e20000000a00 */
[----:B-1----:R-:W-:Y:S02]  /*1330*/  R2UR UR18, R10 ;  /* 0x000000000a1272ca */ /* 0x002fe400000e0000 */
[----:B------:R-:W-:Y:S01]  /*1340*/  R2UR UR19, R11 ;  /* 0x000000000b1372ca */ /* 0x000fe200000e0000 */
[----:B------:R-:W-:Y:S06]  /*1350*/  BAR.SYNC.DEFER_BLOCKING 0x0 ;  /* 0x0000000000007b1d */ /* 0x000fec0000010000 */
[----:B---3--:R-:W-:Y:S08]  /*1360*/  BRA.U !UP0, `(.L_x_28) ;  /* 0x0000000908487547 */ /* 0x008ff0000b800000 */
[----:B------:R-:W-:Y:S01]  /*1370*/  ISETP.NE.AND P1, PT, R3, RZ, PT ;  /* 0x000000ff0300720c */ /* 0x000fe20003f25270 */
[----:B------:R-:W-:Y:S01]  /*1380*/  IMAD.MOV.U32 R18, RZ, RZ, -0x400000 ;  /* 0xffc00000ff127424 */ /* 0x000fe200078e00ff */
[----:B------:R-:W0:Y:S01]  /*1390*/  LDCU UR10, c[0x0][0x380] ;  /* 0x00007000ff0a77ac */ /* 0x000e220008000800 */
[----:B------:R-:W-:Y:S01]  /*13a0*/  IMAD.MOV.U32 R19, RZ, RZ, 0x41dfffff ;  /* 0x41dfffffff137424 */ /* 0x000fe200078e00ff */
[----:B------:R-:W-:-:S09]  /*13b0*/  UMOV UR5, URZ ;  /* 0x000000ff00057c82 */ /* 0x000fd20008000000 */
.L_x_43:
[----:B-1----:R-:W1:Y:S01]  /*13c0*/  LDC.64 R8, c[0x0][0x388] ;  /* 0x0000e200ff087b82 */ /* 0x002e620000000a00 */
[----:B------:R-:W-:-:S05]  /*13d0*/  MOV R31, UR5 ;  /* 0x00000005001f7c02 */ /* 0x000fca0008000f00 */
[----:B------:R-:W-:-:S04]  /*13e0*/  IMAD R31, R31, 0x10, R0 ;  /* 0x000000101f1f7824 */ /* 0x000fc800078e0200 */
[----:B-1----:R-:W-:-:S06]  /*13f0*/  @!P1 IMAD.WIDE.U32 R10, R31, 0x8, R8 ;  /* 0x000000081f0a9825 */ /* 0x002fcc00078e0008 */
[----:B---3--:R-:W3:Y:S01]  /*1400*/  @!P1 LDG.E.64 R10, desc[UR20][R10.64] ;  /* 0x000000140a0a9981 */ /* 0x008ee2000c1e1b00 */
[----:B------:R-:W-:Y:S01]  /*1410*/  @!P1 IMAD.MOV.U32 R12, RZ, RZ, -0x1 ;  /* 0xffffffffff0c9424 */ /* 0x000fe200078e00ff */
[----:B0-----:R-:W-:Y:S01]  /*1420*/  @!P1 ISETP.GE.AND P3, PT, R31, UR10, PT ;  /* 0x0000000a1f009c0c */ /* 0x001fe2000bf66270 */
[----:B------:R-:W-:Y:S03]  /*1430*/  BSSY.RECONVERGENT B0, `(.L_x_29) ;  /* 0x000001b000007945 */ /* 0x000fe60003800200 */
[----:B------:R-:W-:Y:S01]  /*1440*/  @!P1 SEL R12, R12, 0x1, P3 ;  /* 0x000000010c0c9807 */ /* 0x000fe20001800000 */
[----:B---3--:R-:W-:Y:S01]  /*1450*/  @!P1 DSETP.NEU.AND P2, PT, R10, -1, PT ;  /* 0xbff000000a00942a */ /* 0x008fe20003f4d000 */
        /* <DEDUP_REMOVED lines=11> */
[----:B------:R-:W0:Y:S01]  /*1510*/  LDC.64 R12, c[0x0][0x390] ;  /* 0x0000e400ff0c7b82 */ /* 0x000e220000000a00 */
[----:B------:R-:W3:Y:S04]  /*1520*/  LDG.E.64 R28, desc[UR20][R10.64] ;  /* 0x000000140a1c7981 */ /* 0x000ee8000c1e1b00 */
[----:B--2---:R-:W3:Y:S01]  /*1530*/  LDG.E.64 R14, desc[UR20][R24.64] ;  /* 0x00000014180e7981 */ /* 0x004ee2000c1e1b00 */
[----:B0-----:R-:W-:-:S06]  /*1540*/  IMAD.WIDE.U32 R12, R31, 0x8, R12 ;  /* 0x000000081f0c7825 */ /* 0x001fcc00078e000c */
[----:B------:R-:W2:Y:S01]  /*1550*/  LDG.E.64 R12, desc[UR20][R12.64] ;  /* 0x000000140c0c7981 */ /* 0x000ea2000c1e1b00 */
[----:B---3--:R-:W-:Y:S01]  /*1560*/  DFMA R28, R28, UR18, -R14 ;  /* 0x000000121c1c7c2b */ /* 0x008fe2000800080e */
[----:B------:R-:W0:Y:S07]  /*1570*/  I2F.F64.U32 R14, R31 ;  /* 0x0000001f000e7312 */ /* 0x000e2e0000201800 */
[----:B--2---:R-:W-:-:S08]  /*1580*/  DADD R28, R28, -R12 ;  /* 0x000000001c1c7229 */ /* 0x004fd0000000080c */
[----:B------:R-:W-:-:S06]  /*1590*/  DSETP.GEU.AND P2, PT, R28, R18, PT ;  /* 0x000000121c00722a */ /* 0x000fcc0003f4e000 */
[----:B------:R-:W-:Y:S02]  /*15a0*/  FSEL R18, R28, R18, !P2 ;  /* 0x000000121c127208 */ /* 0x000fe40005000000 */
[----:B------:R-:W-:Y:S02]  /*15b0*/  FSEL R19, R29, R19, !P2 ;  /* 0x000000131d137208 */ /* 0x000fe40005000000 */
[----:B0-----:R-:W-:Y:S02]  /*15c0*/  FSEL R16, R14, R16, !P2 ;  /* 0x000000100e107208 */ /* 0x001fe40005000000 */
[----:B------:R-:W-:-:S07]  /*15d0*/  FSEL R17, R15, R17, !P2 ;  /* 0x000000110f117208 */ /* 0x000fce0005000000 */
.L_x_30:
[----:B------:R-:W-:Y:S05]  /*15e0*/  BSYNC.RECONVERGENT B0 ;  /* 0x0000000000007941 */ /* 0x000fea0003800200 */
.L_x_29:
[----:B------:R-:W-:Y:S01]  /*15f0*/  BSSY.RECONVERGENT B0, `(.L_x_31) ;  /* 0x000000b000007945 */ /* 0x000fe20003800200 */
[----:B------:R-:W-:-:S03]  /*1600*/  VIADD R33, R31, 0x10 ;  /* 0x000000101f217836 */ /* 0x000fc60000000000 */
[----:B------:R-:W-:Y:S05]  /*1610*/  @P1 BRA `(.L_x_32) ;  /* 0x0000000000201947 */ /* 0x000fea0003800000 */
[----:B------:R-:W-:-:S06]  /*1620*/  IMAD.WIDE.U32 R12, R33, 0x8, R8 ;  /* 0x00000008210c7825 */ /* 0x000fcc00078e0008 */
[----:B------:R-:W3:Y:S01]  /*1630*/  LDG.E.64 R12, desc[UR20][R12.64] ;  /* 0x000000140c0c7981 */ /* 0x000ee2000c1e1b00 */
[----:B------:R-:W-:Y:S01]  /*1640*/  IMAD.MOV.U32 R14, RZ, RZ, -0x1 ;  /* 0xffffffffff0e7424 */ /* 0x000fe200078e00ff */
[----:B------:R-:W-:-:S04]  /*1650*/  ISETP.GE.AND P3, PT, R33, UR10, PT ;  /* 0x0000000a21007c0c */ /* 0x000fc8000bf66270 */
[----:B------:R-:W-:Y:S01]  /*1660*/  SEL R14, R14, 0x1, P3 ;  /* 0x000000010e0e7807 */ /* 0x000fe20001800000 */
[----:B---3--:R-:W-:-:S06]  /*1670*/  DSETP.NEU.AND P2, PT, R12, -1, PT ;  /* 0xbff000000c00742a */ /* 0x008fcc0003f4d000 */
[----:B--2---:R-:W-:-:S05]  /*1680*/  SEL R15, R14, 0xffffffff, P2 ;  /* 0xffffffff0e0f7807 */ /* 0x004fca0001000000 */
[----:B------:R0:W-:Y:S03]  /*1690*/  STS [R4], R15 ;  /* 0x0000000f04007388 */ /* 0x0001e60000000800 */
.L_x_32:
[----:B------:R-:W-:Y:S05]  /*16a0*/  BSYNC.RECONVERGENT B0 ;  /* 0x0000000000007941 */ /* 0x000fea0003800200 */
.L_x_31:
[----:B------:R-:W-:Y:S06]  /*16b0*/  BAR.SYNC.DEFER_BLOCKING 0x0 ;  /* 0x0000000000007b1d */ /* 0x000fec0000010000 */
[----:B------:R-:W-:Y:S01]  /*16c0*/  BSSY.RECONVERGENT B0, `(.L_x_33) ;  /* 0x0000014000007945 */ /* 0x000fe20003800200 */
[----:B------:R-:W1:Y:S02]  /*16d0*/  LDS R12, [R4] ;  /* 0x00000000040c7984 */ /* 0x000e640000000800 */
[----:B-1----:R-:W-:-:S13]  /*16e0*/  ISETP.NE.AND P2, PT, R12, 0x1, PT ;  /* 0x000000010c00780c */ /* 0x002fda0003f45270 */
[----:B------:R-:W-:Y:S05]  /*16f0*/  @P2 BRA `(.L_x_34) ;  /* 0x0000000000402947 */ /* 0x000fea0003800000 */
[----:B------:R-:W1:Y:S02]  /*1700*/  LDS R12, [R6] ;  /* 0x00000000060c7984 */ /* 0x000e640000000800 */
[----:B-1----:R-:W-:-:S13]  /*1710*/  ISETP.NE.AND P2, PT, R12, 0x1, PT ;  /* 0x000000010c00780c */ /* 0x002fda0003f45270 */
[----:B------:R-:W-:Y:S05]  /*1720*/  @P2 BRA `(.L_x_34) ;  /* 0x0000000000342947 */ /* 0x000fea0003800000 */
[----:B------:R-:W1:Y:S01]  /*1730*/  LDC.64 R12, c[0x0][0x390] ;  /* 0x0000e400ff0c7b82 */ /* 0x000e620000000a00 */
[----:B------:R-:W3:Y:S04]  /*1740*/  LDG.E.64 R28, desc[UR20][R10.64+0x80] ;  /* 0x000080140a1c7981 */ /* 0x000ee8000c1e1b00 */
[----:B0-2---:R-:W3:Y:S01]  /*1750*/  LDG.E.64 R14, desc[UR20][R24.64] ;  /* 0x00000014180e7981 */ /* 0x005ee2000c1e1b00 */
[----:B-1----:R-:W-:-:S06]  /*1760*/  IMAD.WIDE.U32 R12, R33, 0x8, R12 ;  /* 0x00000008210c7825 */ /* 0x002fcc00078e000c */
        /* <DEDUP_REMOVED lines=9> */
.L_x_34:
[----:B------:R-:W-:Y:S05]  /*1800*/  BSYNC.RECONVERGENT B0 ;  /* 0x0000000000007941 */ /* 0x000fea0003800200 */
.L_x_33:
        /* <DEDUP_REMOVED lines=9> */
[----:B0-2---:R-:W-:-:S05]  /*18a0*/  SEL R15, R14, 0xffffffff, P2 ;  /* 0xffffffff0e0f7807 */ /* 0x005fca0001000000 */
[----:B------:R1:W-:Y:S03]  /*18b0*/  STS [R4], R15 ;  /* 0x0000000f04007388 */ /* 0x0003e60000000800 */
.L_x_36:
[----:B------:R-:W-:Y:S05]  /*18c0*/  BSYNC.RECONVERGENT B0 ;  /* 0x0000000000007941 */ /* 0x000fea0003800200 */
.L_x_35:
[----:B------:R-:W-:Y:S01]  /*18d0*/  BAR.SYNC.DEFER_BLOCKING 0x0 ;  /* 0x0000000000007b1d */ /* 0x000fe20000010000 */
[----:B------:R-:W-:-:S05]  /*18e0*/  VIADD R31, R31, 0x30 ;  /* 0x000000301f1f7836 */ /* 0x000fca0000000000 */
[----:B------:R-:W-:Y:S01]  /*18f0*/  BSSY.RECONVERGENT B0, `(.L_x_37) ;  /* 0x0000014000007945 */ /* 0x000fe20003800200 */
[----:B------:R-:W3:Y:S02]  /*1900*/  LDS R12, [R4] ;  /* 0x00000000040c7984 */ /* 0x000ee40000000800 */
[----:B---3--:R-:W-:-:S13]  /*1910*/  ISETP.NE.AND P2, PT, R12, 0x1, PT ;  /* 0x000000010c00780c */ /* 0x008fda0003f45270 */
[----:B------:R-:W-:Y:S05]  /*1920*/  @P2 BRA `(.L_x_38) ;  /* 0x0000000000402947 */ /* 0x000fea0003800000 */
[----:B------:R-:W3:Y:S02]  /*1930*/  LDS R12, [R6] ;  /* 0x00000000060c7984 */ /* 0x000ee40000000800 */
[----:B---3--:R-:W-:-:S13]  /*1940*/  ISETP.NE.AND P2, PT, R12, 0x1, PT ;  /* 0x000000010c00780c */ /* 0x008fda0003f45270 */
[----:B------:R-:W-:Y:S05]  /*1950*/  @P2 BRA `(.L_x_38) ;  /* 0x0000000000342947 */ /* 0x000fea0003800000 */
[----:B------:R-:W3:Y:S01]  /*1960*/  LDC.64 R12, c[0x0][0x390] ;  /* 0x0000e400ff0c7b82 */ /* 0x000ee20000000a00 */
[----:B------:R-:W4:Y:S04]  /*1970*/  LDG.E.64 R28, desc[UR20][R10.64+0x100] ;  /* 0x000100140a1c7981 */ /* 0x000f28000c1e1b00 */
[----:B012---:R-:W4:Y:S01]  /*1980*/  LDG.E.64 R14, desc[UR20][R24.64] ;  /* 0x00000014180e7981 */ /* 0x007f22000c1e1b00 */
[----:B---3--:R-:W-:-:S06]  /*1990*/  IMAD.WIDE.U32 R12, R33, 0x8, R12 ;  /* 0x00000008210c7825 */ /* 0x008fcc00078e000c */
[----:B------:R-:W2:Y:S01]  /*19a0*/  LDG.E.64 R12, desc[UR20][R12.64] ;  /* 0x000000140c0c7981 */ /* 0x000ea2000c1e1b00 */
[----:B----4-:R-:W-:Y:S01]  /*19b0*/  DFMA R14, R28, UR18, -R14 ;  /* 0x000000121c0e7c2b */ /* 0x010fe2000800080e */
[----:B------:R-:W0:Y:S07]  /*19c0*/  I2F.F64.U32 R28, R33 ;  /* 0x00000021001c7312 */ /* 0x000e2e0000201800 */
[----:B--2---:R-:W-:-:S08]  /*19d0*/  DADD R14, R14, -R12 ;  /* 0x000000000e0e7229 */ /* 0x004fd0000000080c */
[----:B------:R-:W-:-:S06]  /*19e0*/  DSETP.GEU.AND P2, PT, R14, R18, PT ;  /* 0x000000120e00722a */ /* 0x000fcc0003f4e000 */
[----:B------:R-:W-:Y:S02]  /*19f0*/  FSEL R18, R14, R18, !P2 ;  /* 0x000000120e127208 */ /* 0x000fe40005000000 */
[----:B------:R-:W-:Y:S02]  /*1a00*/  FSEL R19, R15, R19, !P2 ;  /* 0x000000130f137208 */ /* 0x000fe40005000000 */
[----:B0-----:R-:W-:Y:S02]  /*1a10*/  FSEL R16, R28, R16, !P2 ;  /* 0x000000101c107208 */ /* 0x001fe40005000000 */
[----:B------:R-:W-:-:S07]  /*1a20*/  FSEL R17, R29, R17, !P2 ;  /* 0x000000111d117208 */ /* 0x000fce0005000000 */
.L_x_38:
[----:B------:R-:W-:Y:S05]  /*1a30*/  BSYNC.RECONVERGENT B0 ;  /* 0x0000000000007941 */ /* 0x000fea0003800200 */
.L_x_37:
[----:B------:R-:W-:Y:S04]  /*1a40*/  BSSY.RECONVERGENT B0, `(.L_x_39) ;  /* 0x000000a000007945 */ /* 0x000fe80003800200 */
[----:B------:R-:W-:Y:S05]  /*1a50*/  @P1 BRA `(.L_x_40) ;  /* 0x0000000000201947 */ /* 0x000fea0003800000 */
[----:B------:R-:W-:-:S06]  /*1a60*/  IMAD.WIDE.U32 R8, R31, 0x8, R8 ;  /* 0x000000081f087825 */ /* 0x000fcc00078e0008 */
[----:B------:R-:W3:Y:S01]  /*1a70*/  LDG.E.64 R8, desc[UR20][R8.64] ;  /* 0x0000001408087981 */ /* 0x000ee2000c1e1b00 */
[----:B------:R-:W-:Y:S02]  /*1a80*/  ISETP.GE.AND P3, PT, R31, UR10, PT ;  /* 0x0000000a1f007c0c */ /* 0x000fe4000bf66270 */
[----:B------:R-:W-:-:S04]  /*1a90*/  MOV R12, 0xffffffff ;  /* 0xffffffff000c7802 */ /* 0x000fc80000000f00 */
[----:B------:R-:W-:Y:S01]  /*1aa0*/  SEL R12, R12, 0x1, P3 ;  /* 0x000000010c0c7807 */ /* 0x000fe20001800000 */
[----:B---3--:R-:W-:-:S06]  /*1ab0*/  DSETP.NEU.AND P2, PT, R8, -1, PT ;  /* 0xbff000000800742a */ /* 0x008fcc0003f4d000 */
[----:B------:R-:W-:-:S05]  /*1ac0*/  SEL R13, R12, 0xffffffff, P2 ;  /* 0xffffffff0c0d7807 */ /* 0x000fca0001000000 */
[----:B------:R3:W-:Y:S03]  /*1ad0*/  STS [R4], R13 ;  /* 0x0000000d04007388 */ /* 0x0007e60000000800 */
.L_x_40:
[----:B------:R-:W-:Y:S05]  /*1ae0*/  BSYNC.RECONVERGENT B0 ;  /* 0x0000000000007941 */ /* 0x000fea0003800200 */
.L_x_39:
[----:B------:R-:W-:Y:S01]  /*1af0*/  BAR.SYNC.DEFER_BLOCKING 0x0 ;  /* 0x0000000000007b1d */ /* 0x000fe20000010000 */
[----:B------:R-:W-:-:S04]  /*1b00*/  UIADD3 UR5, UPT, UPT, UR5, 0x4, URZ ;  /* 0x0000000405057890 */ /* 0x000fc8000fffe0ff */
[----:B------:R-:W-:Y:S01]  /*1b10*/  UISETP.NE.AND UP0, UPT, UR5, UR13, UPT ;  /* 0x0000000d0500728c */ /* 0x000fe2000bf05270 */
[----:B------:R-:W-:Y:S01]  /*1b20*/  BSSY.RECONVERGENT B0, `(.L_x_41) ;  /* 0x0000014000007945 */ /* 0x000fe20003800200 */
[----:B------:R-:W4:Y:S02]  /*1b30*/  LDS R8, [R4] ;  /* 0x0000000004087984 */ /* 0x000f240000000800 */
[----:B----4-:R-:W-:-:S13]  /*1b40*/  ISETP.NE.AND P2, PT, R8, 0x1, PT ;  /* 0x000000010800780c */ /* 0x010fda0003f45270 */
[----:B------:R-:W-:Y:S05]  /*1b50*/  @P2 BRA `(.L_x_42) ;  /* 0x0000000000402947 */ /* 0x000fea0003800000 */
[----:B------:R-:W4:Y:S02]  /*1b60*/  LDS R8, [R6] ;  /* 0x0000000006087984 */ /* 0x000f240000000800 */
[----:B----4-:R-:W-:-:S13]  /*1b70*/  ISETP.NE.AND P2, PT, R8, 0x1, PT ;  /* 0x000000010800780c */ /* 0x010fda0003f45270 */
[----:B------:R-:W-:Y:S05]  /*1b80*/  @P2 BRA `(.L_x_42) ;  /* 0x0000000000342947 */ /* 0x000fea0003800000 */
[----:B------:R-:W4:Y:S01]  /*1b90*/  LDC.64 R8, c[0x0][0x390] ;  /* 0x0000e400ff087b82 */ /* 0x000f220000000a00 */
[----:B------:R-:W5:Y:S04]  /*1ba0*/  LDG.E.64 R10, desc[UR20][R10.64+0x180] ;  /* 0x000180140a0a7981 */ /* 0x000f68000c1e1b00 */
[----:B---3--:R-:W5:Y:S01]  /*1bb0*/  LDG.E.64 R12, desc[UR20][R24.64] ;  /* 0x00000014180c7981 */ /* 0x008f62000c1e1b00 */
[----:B----4-:R-:W-:-:S06]  /*1bc0*/  IMAD.WIDE.U32 R8, R31, 0x8, R8 ;  /* 0x000000081f087825 */ /* 0x010fcc00078e0008 */
[----:B------:R-:W0:Y:S01]  /*1bd0*/  LDG.E.64 R8, desc[UR20][R8.64] ;  /* 0x0000001408087981 */ /* 0x000e22000c1e1b00 */
[----:B-----5:R-:W-:-:S08]  /*1be0*/  DFMA R12, R10, UR18, -R12 ;  /* 0x000000120a0c7c2b */ /* 0x020fd0000800080c */
[----:B012---:R-:W-:Y:S02]  /*1bf0*/  DADD R14, R12, -R8 ;  /* 0x000000000c0e7229 */ /* 0x007fe40000000808 */
[----:B------:R-:W0:Y:S06]  /*1c00*/  I2F.F64.U32 R12, R31 ;  /* 0x0000001f000c7312 */ /* 0x000e2c0000201800 */
[----:B------:R-:W-:-:S06]  /*1c10*/  DSETP.GEU.AND P2, PT, R14, R18, PT ;  /* 0x000000120e00722a */ /* 0x000fcc0003f4e000 */
[----:B------:R-:W-:Y:S02]  /*1c20*/  FSEL R18, R14, R18, !P2 ;  /* 0x000000120e127208 */ /* 0x000fe40005000000 */
[----:B------:R-:W-:Y:S02]  /*1c30*/  FSEL R19, R15, R19, !P2 ;  /* 0x000000130f137208 */ /* 0x000fe40005000000 */
[----:B0-----:R-:W-:Y:S02]  /*1c40*/  FSEL R16, R12, R16, !P2 ;  /* 0x000000100c107208 */ /* 0x001fe40005000000 */
[----:B------:R-:W-:-:S07]  /*1c50*/  FSEL R17, R13, R17, !P2 ;  /* 0x000000110d117208 */ /* 0x000fce0005000000 */
.L_x_42:
[----:B------:R-:W-:Y:S05]  /*1c60*/  BSYNC.RECONVERGENT B0 ;  /* 0x0000000000007941 */ /* 0x000fea0003800200 */
.L_x_41:
[----:B------:R-:W-:Y:S05]  /*1c70*/  BRA.U UP0, `(.L_x_43) ;  /* 0xfffffff500d07547 */ /* 0x000fea000b83ffff */
[----:B------:R-:W-:-:S05]  /*1c80*/  UMOV UR5, UR13 ;  /* 0x0000000d00057c82 */ /* 0x000fca0008000000 */
.L_x_28:
[----:B------:R-:W-:Y:S05]  /*1c90*/  BRA.U !UP1, `(.L_x_44) ;  /* 0x0000000509c07547 */ /* 0x000fea000b800000 */
[----:B------:R-:W-:Y:S01]  /*1ca0*/  ISETP.NE.AND P1, PT, R3, RZ, PT ;  /* 0x000000ff0300720c */ /* 0x000fe20003f25270 */
[----:B------:R-:W-:Y:S01]  /*1cb0*/  IMAD.U32 R9, RZ, RZ, UR5 ;  /* 0x00000005ff097e24 */ /* 0x000fe2000f8e00ff */
[----:B------:R-:W-:Y:S03]  /*1cc0*/  BSSY.RECONVERGENT B0, `(.L_x_45) ;  /* 0x000000c000007945 */ /* 0x000fe60003800200 */
[----:B------:R-:W-:-:S08]  /*1cd0*/  IMAD R30, R9, 0x10, R0 ;  /* 0x00000010091e7824 */ /* 0x000fd000078e0200 */
[----:B------:R-:W-:Y:S05]  /*1ce0*/  @P1 BRA `(.L_x_46) ;  /* 0x0000000000241947 */ /* 0x000fea0003800000 */
[----:B------:R-:W4:Y:S02]  /*1cf0*/  LDC.64 R8, c[0x0][0x388] ;  /* 0x0000e200ff087b82 */ /* 0x000f240000000a00 */
[----:B----4-:R-:W-:-:S06]  /*1d00*/  IMAD.WIDE.U32 R8, R30, 0x8, R8 ;  /* 0x000000081e087825 */ /* 0x010fcc00078e0008 */
[----:B------:R-:W4:Y:S01]  /*1d10*/  LDG.E.64 R8, desc[UR20][R8.64] ;  /* 0x0000001408087981 */ /* 0x000f22000c1e1b00 */
[----:B------:R-:W-:Y:S01]  /*1d20*/  IMAD.MOV.U32 R10, RZ, RZ, -0x1 ;  /* 0xffffffffff0a7424 */ /* 0x000fe200078e00ff */
[----:B------:R-:W-:-:S04]  /*1d30*/  ISETP.GE.AND P3, PT, R30, UR10, PT ;  /* 0x0000000a1e007c0c */ /* 0x000fc8000bf66270 */
[----:B------:R-:W-:Y:S01]  /*1d40*/  SEL R10, R10, 0x1, P3 ;  /* 0x000000010a0a7807 */ /* 0x000fe20001800000 */
[----:B----4-:R-:W-:-:S06]  /*1d50*/  DSETP.NEU.AND P2, PT, R8, -1, PT ;  /* 0xbff000000800742a */ /* 0x010fcc0003f4d000 */
[----:B------:R-:W-:-:S05]  /*1d60*/  SEL R11, R10, 0xffffffff, P2 ;  /* 0xffffffff0a0b7807 */ /* 0x000fca0001000000 */
[----:B------:R4:W-:Y:S03]  /*1d70*/  STS [R4], R11 ;  /* 0x0000000b04007388 */ /* 0x0009e60000000800 */
.L_x_46:
[----:B------:R-:W-:Y:S05]  /*1d80*/  BSYNC.RECONVERGENT B0 ;  /* 0x0000000000007941 */ /* 0x000fea0003800200 */
.L_x_45:
[----:B------:R-:W-:Y:S01]  /*1d90*/  BAR.SYNC.DEFER_BLOCKING 0x0 ;  /* 0x0000000000007b1d */ /* 0x000fe20000010000 */
[----:B----4-:R-:W-:-:S07]  /*1da0*/  IMAD R11, R23, UR10, R30 ;  /* 0x0000000a170b7c24 */ /* 0x010fce000f8e021e */
[----:B------:R-:W4:Y:S01]  /*1db0*/  LDC.64 R8, c[0x0][0x388] ;  /* 0x0000e200ff087b82 */ /* 0x000f220000000a00 */
[----:B------:R-:W-:Y:S01]  /*1dc0*/  BSSY.RECONVERGENT B0, `(.L_x_47) ;  /* 0x0000015000007945 */ /* 0x000fe20003800200 */
[----:B------:R-:W5:Y:S02]  /*1dd0*/  LDS R10, [R4] ;  /* 0x00000000040a7984 */ /* 0x000f640000000800 */
[----:B-----5:R-:W-:Y:S01]  /*1de0*/  ISETP.NE.AND P2, PT, R10, 0x1, PT ;  /* 0x000000010a00780c */ /* 0x020fe20003f45270 */
[----:B----4-:R-:W-:-:S12]  /*1df0*/  IMAD.WIDE R10, R11, 0x8, R8 ;  /* 0x000000080b0a7825 */ /* 0x010fd800078e0208 */
[----:B------:R-:W-:Y:S05]  /*1e00*/  @P2 BRA `(.L_x_48) ;  /* 0x0000000000402947 */ /* 0x000fea0003800000 */
[----:B------:R-:W4:Y:S02]  /*1e10*/  LDS R12, [R6] ;  /* 0x00000000060c7984 */ /* 0x000f240000000800 */
[----:B----4-:R-:W-:-:S13]  /*1e20*/  ISETP.NE.AND P2, PT, R12, 0x1, PT ;  /* 0x000000010c00780c */ /* 0x010fda0003f45270 */
[----:B------:R-:W-:Y:S05]  /*1e30*/  @P2 BRA `(.L_x_48) ;  /* 0x0000000000342947 */ /* 0x000fea0003800000 */
[----:B---3--:R-:W3:Y:S01]  /*1e40*/  LDC.64 R12, c[0x0][0x390] ;  /* 0x0000e400ff0c7b82 */ /* 0x008ee20000000a00 */
        /* <DEDUP_REMOVED lines=12> */
.L_x_48:
[----:B------:R-:W-:Y:S05]  /*1f10*/  BSYNC.RECONVERGENT B0 ;  /* 0x0000000000007941 */ /* 0x000fea0003800200 */
.L_x_47:
[----:B------:R-:W-:-:S09]  /*1f20*/  UISETP.NE.AND UP0, UPT, UR28, 0x1, UPT ;  /* 0x000000011c00788c */ /* 0x000fd2000bf05270 */
[----:B------:R-:W-:Y:S05]  /*1f30*/  BRA.U !UP0, `(.L_x_44) ;  /* 0x0000000508187547 */ /* 0x000fea000b800000 */
[----:B------:R-:W-:Y:S01]  /*1f40*/  BSSY.RECONVERGENT B0, `(.L_x_49) ;  /* 0x000000b000007945 */ /* 0x000fe20003800200 */
[----:B------:R-:W-:-:S03]  /*1f50*/  VIADD R31, R30, 0x10 ;  /* 0x000000101e1f7836 */ /* 0x000fc60000000000 */
[----:B------:R-:W-:Y:S05]  /*1f60*/  @P1 BRA `(.L_x_50) ;  /* 0x0000000000201947 */ /* 0x000fea0003800000 */
[----:B---3--:R-:W-:-:S06]  /*1f70*/  IMAD.WIDE.U32 R12, R31, 0x8, R8 ;  /* 0x000000081f0c7825 */ /* 0x008fcc00078e0008 */
[----:B------:R-:W3:Y:S01]  /*1f80*/  LDG.E.64 R12, desc[UR20][R12.64] ;  /* 0x000000140c0c7981 */ /* 0x000ee2000c1e1b00 */
[----:B------:R-:W-:Y:S01]  /*1f90*/  IMAD.MOV.U32 R14, RZ, RZ, -0x1 ;  /* 0xffffffffff0e7424 */ /* 0x000fe200078e00ff */
[----:B------:R-:W-:-:S04]  /*1fa0*/  ISETP.GE.AND P3, PT, R31, UR10, PT ;  /* 0x0000000a1f007c0c */ /* 0x000fc8000bf66270 */
[----:B------:R-:W-:Y:S01]  /*1fb0*/  SEL R14, R14, 0x1, P3 ;  /* 0x000000010e0e7807 */ /* 0x000fe20001800000 */
[----:B---3--:R-:W-:-:S06]  /*1fc0*/  DSETP.NEU.AND P2, PT, R12, -1, PT ;  /* 0xbff000000c00742a */ /* 0x008fcc0003f4d000 */
[----:B012---:R-:W-:-:S05]  /*1fd0*/  SEL R15, R14, 0xffffffff, P2 ;  /* 0xffffffff0e0f7807 */ /* 0x007fca0001000000 */
[----:B------:R4:W-:Y:S03]  /*1fe0*/  STS [R4], R15 ;  /* 0x0000000f04007388 */ /* 0x0009e60000000800 */
.L_x_50:
[----:B------:R-:W-:Y:S05]  /*1ff0*/  BSYNC.RECONVERGENT B0 ;  /* 0x0000000000007941 */ /* 0x000fea0003800200 */
.L_x_49:
[----:B------:R-:W-:Y:S06]  /*2000*/  BAR.SYNC.DEFER_BLOCKING 0x0 ;  /* 0x0000000000007b1d */ /* 0x000fec0000010000 */
[----:B------:R-:W-:Y:S01]  /*2010*/  BSSY.RECONVERGENT B0, `(.L_x_51) ;  /* 0x0000014000007945 */ /* 0x000fe20003800200 */
[----:B------:R-:W5:Y:S02]  /*2020*/  LDS R12, [R4] ;  /* 0x00000000040c7984 */ /* 0x000f640000000800 */
[----:B-----5:R-:W-:-:S13]  /*2030*/  ISETP.NE.AND P2, PT, R12, 0x1, PT ;  /* 0x000000010c00780c */ /* 0x020fda0003f45270 */
[----:B------:R-:W-:Y:S05]  /*2040*/  @P2 BRA `(.L_x_52) ;  /* 0x0000000000402947 */ /* 0x000fea0003800000 */
[----:B------:R-:W5:Y:S02]  /*2050*/  LDS R12, [R6] ;  /* 0x00000000060c7984 */ /* 0x000f640000000800 */
[----:B-----5:R-:W-:-:S13]  /*2060*/  ISETP.NE.AND P2, PT, R12, 0x1, PT ;  /* 0x000000010c00780c */ /* 0x020fda0003f45270 */
[----:B------:R-:W-:Y:S05]  /*2070*/  @P2 BRA `(.L_x_52) ;  /* 0x0000000000342947 */ /* 0x000fea0003800000 */
[----:B---3--:R-:W3:Y:S01]  /*2080*/  LDC.64 R12, c[0x0][0x390] ;  /* 0x0000e400ff0c7b82 */ /* 0x008ee20000000a00 */
[----:B------:R-:W5:Y:S04]  /*2090*/  LDG.E.64 R28, desc[UR20][R10.64+0x80] ;  /* 0x000080140a1c7981 */ /* 0x000f68000c1e1b00 */
[----:B012-4-:R-:W5:Y:S01]  /*20a0*/  LDG.E.64 R14, desc[UR20][R24.64] ;  /* 0x00000014180e7981 */ /* 0x017f62000c1e1b00 */
[----:B---3--:R-:W-:-:S06]  /*20b0*/  IMAD.WIDE.U32 R12, R31, 0x8, R12 ;  /* 0x000000081f0c7825 */ /* 0x008fcc00078e000c */
[----:B------:R-:W2:Y:S01]  /*20c0*/  LDG.E.64 R12, desc[UR20][R12.64] ;  /* 0x000000140c0c7981 */ /* 0x000ea2000c1e1b00 */
[----:B-----5:R-:W-:Y:S01]  /*20d0*/  DFMA R14, R28, UR18, -R14 ;  /* 0x000000121c0e7c2b */ /* 0x020fe2000800080e */
[----:B------:R-:W0:Y:S07]  /*20e0*/  I2F.F64.U32 R28, R31 ;  /* 0x0000001f001c7312 */ /* 0x000e2e0000201800 */
[----:B--2---:R-:W-:-:S08]  /*20f0*/  DADD R14, R14, -R12 ;  /* 0x000000000e0e7229 */ /* 0x004fd0000000080c */
[----:B------:R-:W-:-:S06]  /*2100*/  DSETP.GEU.AND P2, PT, R14, R18, PT ;  /* 0x000000120e00722a */ /* 0x000fcc0003f4e000 */
[----:B------:R-:W-:Y:S02]  /*2110*/  FSEL R18, R14, R18, !P2 ;  /* 0x000000120e127208 */ /* 0x000fe40005000000 */
[----:B------:R-:W-:Y:S02]  /*2120*/  FSEL R19, R15, R19, !P2 ;  /* 0x000000130f137208 */ /* 0x000fe40005000000 */
[----:B0-----:R-:W-:Y:S02]  /*2130*/  FSEL R16, R28, R16, !P2 ;  /* 0x000000101c107208 */ /* 0x001fe40005000000 */
[----:B------:R-:W-:-:S07]  /*2140*/  FSEL R17, R29, R17, !P2 ;  /* 0x000000111d117208 */ /* 0x000fce0005000000 */
.L_x_52:
[----:B------:R-:W-:Y:S05]  /*2150*/  BSYNC.RECONVERGENT B0 ;  /* 0x0000000000007941 */ /* 0x000fea0003800200 */
.L_x_51:
[----:B------:R-:W-:-:S09]  /*2160*/  UISETP.NE.AND UP0, UPT, UR28, 0x2, UPT ;  /* 0x000000021c00788c */ /* 0x000fd2000bf05270 */
[----:B------:R-:W-:Y:S05]  /*2170*/  BRA.U !UP0, `(.L_x_44) ;  /* 0x0000000108887547 */ /* 0x000fea000b800000 */
[----:B------:R-:W-:Y:S01]  /*2180*/  BSSY.RECONVERGENT B0, `(.L_x_53) ;  /* 0x000000b000007945 */ /* 0x000fe20003800200 */
[----:B012-4-:R-:W-:-:S03]  /*2190*/  VIADD R15, R30, 0x20 ;  /* 0x000000201e0f7836 */ /* 0x017fc60000000000 */
[----:B------:R-:W-:Y:S05]  /*21a0*/  @P1 BRA `(.L_x_54) ;  /* 0x0000000000201947 */ /* 0x000fea0003800000 */
[----:B------:R-:W-:-:S06]  /*21b0*/  IMAD.WIDE.U32 R8, R15, 0x8, R8 ;  /* 0x000000080f087825 */ /* 0x000fcc00078e0008 */
[----:B------:R-:W2:Y:S01]  /*21c0*/  LDG.E.64 R8, desc[UR20][R8.64] ;  /* 0x0000001408087981 */ /* 0x000ea2000c1e1b00 */
[----:B------:R-:W-:Y:S01]  /*21d0*/  IMAD.MOV.U32 R12, RZ, RZ, -0x1 ;  /* 0xffffffffff0c7424 */ /* 0x000fe200078e00ff */
[----:B------:R-:W-:-:S04]  /*21e0*/  ISETP.GE.AND P2, PT, R15, UR10, PT ;  /* 0x0000000a0f007c0c */ /* 0x000fc8000bf46270 */
[----:B------:R-:W-:Y:S01]  /*21f0*/  SEL R12, R12, 0x1, P2 ;  /* 0x000000010c0c7807 */ /* 0x000fe20001000000 */
[----:B--2---:R-:W-:-:S06]  /*2200*/  DSETP.NEU.AND P1, PT, R8, -1, PT ;  /* 0xbff000000800742a */ /* 0x004fcc0003f2d000 */
[----:B---3--:R-:W-:-:S05]  /*2210*/  SEL R13, R12, 0xffffffff, P1 ;  /* 0xffffffff0c0d7807 */ /* 0x008fca0000800000 */
[----:B------:R0:W-:Y:S03]  /*2220*/  STS [R4], R13 ;  /* 0x0000000d04007388 */ /* 0x0001e60000000800 */
.L_x_54:
[----:B------:R-:W-:Y:S05]  /*2230*/  BSYNC.RECONVERGENT B0 ;  /* 0x0000000000007941 */ /* 0x000fea0003800200 */
.L_x_53:
        /* <DEDUP_REMOVED lines=9> */
[----:B------:R-:W2:Y:S04]  /*22d0*/  LDG.E.64 R10, desc[UR20][R10.64+0x100] ;  /* 0x000100140a0a7981 */ /* 0x000ea8000c1e1b00 */
[----:B0--3--:R-:W2:Y:S01]  /*22e0*/  LDG.E.64 R12, desc[UR20][R24.64] ;  /* 0x00000014180c7981 */ /* 0x009ea2000c1e1b00 */
[----:B-1----:R-:W-:-:S06]  /*22f0*/  IMAD.WIDE.U32 R8, R15, 0x8, R8 ;  /* 0x000000080f087825 */ /* 0x002fcc00078e0008 */
[----:B------:R-:W3:Y:S01]  /*2300*/  LDG.E.64 R8, desc[UR20][R8.64] ;  /* 0x0000001408087981 */ /* 0x000ee2000c1e1b00 */
[----:B--2---:R-:W-:-:S08]  /*2310*/  DFMA R12, R10, UR18, -R12 ;  /* 0x000000120a0c7c2b */ /* 0x004fd0000800080c */
[----:B---3--:R-:W-:Y:S02]  /*2320*/  DADD R28, R12, -R8 ;  /* 0x000000000c1c7229 */ /* 0x008fe40000000808 */
[----:B------:R-:W0:Y:S06]  /*2330*/  I2F.F64.U32 R12, R15 ;  /* 0x0000000f000c7312 */ /* 0x000e2c0000201800 */
[----:B------:R-:W-:-:S06]  /*2340*/  DSETP.GEU.AND P1, PT, R28, R18, PT ;  /* 0x000000121c00722a */ /* 0x000fcc0003f2e000 */
[----:B------:R-:W-:Y:S02]  /*2350*/  FSEL R18, R28, R18, !P1 ;  /* 0x000000121c127208 */ /* 0x000fe40004800000 */
[----:B------:R-:W-:Y:S02]  /*2360*/  FSEL R19, R29, R19, !P1 ;  /* 0x000000131d137208 */ /* 0x000fe40004800000 */
[----:B0-----:R-:W-:Y:S02]  /*2370*/  FSEL R16, R12, R16, !P1 ;  /* 0x000000100c107208 */ /* 0x001fe40004800000 */
[----:B------:R-:W-:-:S07]  /*2380*/  FSEL R17, R13, R17, !P1 ;  /* 0x000000110d117208 */ /* 0x000fce0004800000 */
.L_x_55:
[----:B------:R-:W-:Y:S05]  /*2390*/  BSYNC.RECONVERGENT B0 ;  /* 0x0000000000007941 */ /* 0x000fea0003800200 */
.L_x_44:
[----:B------:R-:W-:Y:S01]  /*23a0*/  LEA R9, R0, R5, 0x3 ;  /* 0x0000000500097211 */ /* 0x000fe200078e18ff */
[----:B------:R-:W-:Y:S01]  /*23b0*/  BSSY.RECONVERGENT B0, `(.L_x_56) ;  /* 0x000004f000007945 */ /* 0x000fe20003800200 */
[----:B------:R-:W-:-:S03]  /*23c0*/  LOP3.LUT P1, RZ, R3, R0, RZ, 0xfc, !PT ;  /* 0x0000000003ff7212 */ /* 0x000fc6000782fcff */
[----:B------:R0:W-:Y:S04]  /*23d0*/  STS.64 [R9], R18 ;  /* 0x0000001209007388 */ /* 0x0001e80000000a00 */
[----:B------:R0:W-:Y:S01]  /*23e0*/  STS.64 [R9+0x800], R16 ;  /* 0x0008001009007388 */ /* 0x0001e20000000a00 */
[----:B------:R-:W-:Y:S06]  /*23f0*/  BAR.SYNC.DEFER_BLOCKING 0x0 ;  /* 0x0000000000007b1d */ /* 0x000fec0000010000 */
[----:B------:R-:W-:Y:S05]  /*2400*/  @P0 BRA `(.L_x_57) ;  /* 0x0000000400240947 */ /* 0x000fea0003800000 */
[----:B------:R-:W5:Y:S02]  /*2410*/  LDS R8, [R6] ;  /* 0x0000000006087984 */ /* 0x000f640000000800 */
[----:B-----5:R-:W-:-:S13]  /*2420*/  ISETP.NE.AND P0, PT, R8, 0x1, PT ;  /* 0x000000010800780c */ /* 0x020fda0003f05270 */
[----:B------:R-:W-:Y:S05]  /*2430*/  @P0 BRA `(.L_x_57) ;  /* 0x0000000400180947 */ /* 0x000fea0003800000 */
[----:B0-----:R-:W0:Y:S04]  /*2440*/  LDS.64 R8, [R5+0x8] ;  /* 0x0000080005087984 */ /* 0x001e280000000a00 */
[----:B-1234-:R-:W1:Y:S01]  /*2450*/  LDS.128 R12, [R5+0x10] ;  /* 0x00001000050c7984 */ /* 0x01ee620000000c00 */
[----:B0-----:R-:W-:-:S14]  /*2460*/  DSETP.GEU.AND P0, PT, R8, R18, PT ;  /* 0x000000120800722a */ /* 0x001fdc0003f0e000 */
[----:B------:R-:W-:Y:S01]  /*2470*/  @!P0 IMAD.MOV.U32 R18, RZ, RZ, R8 ;  /* 0x000000ffff128224 */ /* 0x000fe200078e0008 */
[----:B------:R-:W-:Y:S01]  /*2480*/  @!P0 LDS.64 R16, [R5+0x808] ;  /* 0x0008080005108984 */ /* 0x000fe20000000a00 */
[----:B------:R-:W-:-:S03]  /*2490*/  @!P0 IMAD.MOV.U32 R19, RZ, RZ, R9 ;  /* 0x000000ffff138224 */ /* 0x000fc600078e0009 */
[----:B------:R-:W0:Y:S03]  /*24a0*/  LDS.128 R8, [R5+0x20] ;  /* 0x0000200005087984 */ /* 0x000e260000000c00 */
[----:B-1----:R-:W-:-:S14]  /*24b0*/  DSETP.GEU.AND P0, PT, R12, R18, PT ;  /* 0x000000120c00722a */ /* 0x002fdc0003f0e000 */
[----:B------:R-:W-:Y:S01]  /*24c0*/  @!P0 IMAD.MOV.U32 R18, RZ, RZ, R12 ;  /* 0x000000ffff128224 */ /* 0x000fe200078e000c */
[----:B------:R-:W-:Y:S01]  /*24d0*/  @!P0 LDS.64 R16, [R5+0x810] ;  /* 0x0008100005108984 */ /* 0x000fe20000000a00 */
[----:B------:R-:W-:-:S06]  /*24e0*/  @!P0 IMAD.MOV.U32 R19, RZ, RZ, R13 ;  /* 0x000000ffff138224 */ /* 0x000fcc00078e000d */
[----:B------:R-:W-:-:S14]  /*24f0*/  DSETP.GEU.AND P0, PT, R14, R18, PT ;  /* 0x000000120e00722a */ /* 0x000fdc0003f0e000 */
[----:B------:R-:W-:Y:S01]  /*2500*/  @!P0 IMAD.MOV.U32 R18, RZ, RZ, R14 ;  /* 0x000000ffff128224 */ /* 0x000fe200078e000e */
[----:B------:R-:W-:Y:S01]  /*2510*/  @!P0 LDS.64 R16, [R5+0x818] ;  /* 0x0008180005108984 */ /* 0x000fe20000000a00 */
[----:B------:R-:W-:-:S03]  /*2520*/  @!P0 IMAD.MOV.U32 R19, RZ, RZ, R15 ;  /* 0x000000ffff138224 */ /* 0x000fc600078e000f */
[----:B------:R-:W1:Y:S03]  /*2530*/  LDS.128 R12, [R5+0x30] ;  /* 0x00003000050c7984 */ /* 0x000e660000000c00 */
[----:B0-----:R-:W-:-:S14]  /*2540*/  DSETP.GEU.AND P0, PT, R8, R18, PT ;  /* 0x000000120800722a */ /* 0x001fdc0003f0e000 */
[----:B------:R-:W-:Y:S01]  /*2550*/  @!P0 IMAD.MOV.U32 R18, RZ, RZ, R8 ;  /* 0x000000ffff128224 */ /* 0x000fe200078e0008 */
[----:B------:R-:W-:Y:S01]  /*2560*/  @!P0 MOV R19, R9 ;  /* 0x0000000900138202 */ /* 0x000fe20000000f00 */
[----:B------:R-:W-:Y:S05]  /*2570*/  @!P0 LDS.64 R16, [R5+0x820] ;  /* 0x0008200005108984 */ /* 0x000fea0000000a00 */
[----:B------:R-:W-:-:S14]  /*2580*/  DSETP.GEU.AND P0, PT, R10, R18, PT ;  /* 0x000000120a00722a */ /* 0x000fdc0003f0e000 */
        /* <DEDUP_REMOVED lines=38> */
[----:B------:R-:W-:-:S06]  /*27f0*/  @!P0 IMAD.MOV.U32 R19, RZ, RZ, R11 ;  /* 0x000000ffff138224 */ /* 0x000fcc00078e000b */
[----:B-1----:R-:W-:-:S14]  /*2800*/  DSETP.GEU.AND P0, PT, R12, R18, PT ;  /* 0x000000120c00722a */ /* 0x002fdc0003f0e000 */
[----:B------:R-:W-:Y:S01]  /*2810*/  @!P0 IMAD.MOV.U32 R18, RZ, RZ, R12 ;  /* 0x000000ffff128224 */ /* 0x000fe200078e000c */
[----:B------:R-:W-:Y:S01]  /*2820*/  @!P0 LDS.64 R16, [R5+0x870] ;  /* 0x0008700005108984 */ /* 0x000fe20000000a00 */
[----:B------:R-:W-:-:S06]  /*2830*/  @!P0 IMAD.MOV.U32 R19, RZ, RZ, R13 ;  /* 0x000000ffff138224 */ /* 0x000fcc00078e000d */
[----:B------:R-:W-:-:S14]  /*2840*/  DSETP.GEU.AND P0, PT, R14, R18, PT ;  /* 0x000000120e00722a */ /* 0x000fdc0003f0e000 */
[----:B------:R-:W0:Y:S01]  /*2850*/  @!P0 LDS.64 R16, [R5+0x878] ;  /* 0x0008780005108984 */ /* 0x000e220000000a00 */
[----:B------:R-:W-:Y:S02]  /*2860*/  @!P0 IMAD.MOV.U32 R18, RZ, RZ, R14 ;  /* 0x000000ffff128224 */ /* 0x000fe400078e000e */
[----:B------:R-:W-:-:S05]  /*2870*/  @!P0 IMAD.MOV.U32 R19, RZ, RZ, R15 ;  /* 0x000000ffff138224 */ /* 0x000fca00078e000f */
[----:B------:R1:W-:Y:S04]  /*2880*/  STS.64 [R5], R18 ;  /* 0x0000001205007388 */ /* 0x0003e80000000a00 */
[----:B0-----:R1:W-:Y:S02]  /*2890*/  STS.64 [R5+0x800], R16 ;  /* 0x0008001005007388 */ /* 0x0013e40000000a00 */
.L_x_57:
[----:B------:R-:W-:Y:S05]  /*28a0*/  BSYNC.RECONVERGENT B0 ;  /* 0x0000000000007941 */ /* 0x000fea0003800200 */
.L_x_56:
[----:B------:R-:W-:Y:S06]  /*28b0*/  BAR.SYNC.DEFER_BLOCKING 0x0 ;  /* 0x0000000000007b1d */ /* 0x000fec0000010000 */
[----:B------:R-:W-:Y:S04]  /*28c0*/  BSSY.RECONVERGENT B0, `(.L_x_58) ;  /* 0x000007f000007945 */ /* 0x000fe80003800200 */
[----:B------:R-:W-:Y:S05]  /*28d0*/  @P1 BRA `(.L_x_59) ;  /* 0x0000000400f41947 */ /* 0x000fea0003800000 */
[----:B------:R-:W5:Y:S01]  /*28e0*/  S2UR UR10, SR_CgaCtaId ;  /* 0x00000000000a79c3 */ /* 0x000f620000008800 */
[----:B------:R-:W-:Y:S02]  /*28f0*/  UMOV UR5, 0x400 ;  /* 0x0000040000057882 */ /* 0x000fe40000000000 */
[----:B-----5:R-:W-:-:S09]  /*2900*/  ULEA UR5, UR10, UR5, 0x18 ;  /* 0x000000050a057291 */ /* 0x020fd2000f8ec0ff */
[----:B------:R-:W5:Y:S04]  /*2910*/  LDS.64 R10, [UR5+0x8a0] ;  /* 0x0008a005ff0a7984 */ /* 0x000f680008000a00 */
[----:B012-4-:R-:W0:Y:S04]  /*2920*/  LDS.64 R14, [UR5+0x920] ;  /* 0x00092005ff0e7984 */ /* 0x017e280008000a00 */
[----:B---3--:R-:W-:Y:S04]  /*2930*/  LDS.64 R12, [UR5+0x9a0] ;  /* 0x0009a005ff0c7984 */ /* 0x008fe80008000a00 */
[----:B------:R-:W-:Y:S04]  /*2940*/  LDS.64 R8, [UR5+0xa20] ;  /* 0x000a2005ff087984 */ /* 0x000fe80008000a00 */
[----:B------:R-:W1:Y:S04]  /*2950*/  LDS.64 R30, [UR5+0x10a8] ;  /* 0x0010a805ff1e7984 */ /* 0x000e680008000a00 */
[----:B------:R-:W-:Y:S01]  /*2960*/  LDS.64 R28, [UR5+0xc20] ;  /* 0x000c2005ff1c7984 */ /* 0x000fe20008000a00 */
[----:B-----5:R-:W-:-:S06]  /*2970*/  DSETP.GEU.AND P4, PT, R10, R18, PT ;  /* 0x000000120a00722a */ /* 0x020fcc0003f8e000 */
[----:B------:R-:W-:Y:S02]  /*2980*/  FSEL R18, R10, R18, !P4 ;  /* 0x000000120a127208 */ /* 0x000fe40006000000 */
[----:B------:R-:W-:Y:S02]  /*2990*/  FSEL R19, R11, R19, !P4 ;  /* 0x000000130b137208 */ /* 0x000fe40006000000 */
[----:B------:R-:W2:Y:S04]  /*29a0*/  LDS.64 R10, [UR5+0xaa0] ;  /* 0x000aa005ff0a7984 */ /* 0x000ea80008000a00 */
[----:B0-----:R-:W-:Y:S01]  /*29b0*/  DSETP.GEU.AND P5, PT, R14, R18, PT ;  /* 0x000000120e00722a */ /* 0x001fe20003fae000 */
[----:B-1----:R-:W-:Y:S02]  /*29c0*/  FSEL R33, R30, R16, !P4 ;  /* 0x000000101e217208 */ /* 0x002fe40006000000 */
[----:B------:R-:W-:-:S03]  /*29d0*/  FSEL R35, R31, R17, !P4 ;  /* 0x000000111f237208 */ /* 0x000fc60006000000 */
[----:B------:R-:W-:Y:S01]  /*29e0*/  FSEL R18, R14, R18, !P5 ;  /* 0x000000120e127208 */ /* 0x000fe20006800000 */
[----:B------:R-:W-:Y:S01]  /*29f0*/  LDS.64 R30, [UR5+0x1228] ;  /* 0x00122805ff1e7984 */ /* 0x000fe20008000a00 */
[----:B------:R-:W-:-:S03]  /*2a00*/  FSEL R19, R15, R19, !P5 ;  /* 0x000000130f137208 */ /* 0x000fc60006800000 */
[----:B------:R-:W0:Y:S03]  /*2a10*/  LDS.64 R14, [UR5+0xb20] ;  /* 0x000b2005ff0e7984 */ /* 0x000e260008000a00 */
[----:B------:R-:W-:Y:S01]  /*2a20*/  DSETP.GEU.AND P6, PT, R12, R18, PT ;  /* 0x000000120c00722a */ /* 0x000fe20003fce000 */
[----:B------:R-:W-:Y:S05]  /*2a30*/  LDS.64 R16, [UR5+0x13a8] ;  /* 0x0013a805ff107984 */ /* 0x000fea0008000a00 */
[----:B------:R-:W-:Y:S02]  /*2a40*/  FSEL R18, R12, R18, !P6 ;  /* 0x000000120c127208 */ /* 0x000fe40007000000 */
[----:B------:R-:W-:-:S02]  /*2a50*/  FSEL R19, R13, R19, !P6 ;  /* 0x000000130d137208 */ /* 0x000fc40007000000 */
[----:B------:R-:W1:Y:S04]  /*2a60*/  LDS.64 R12, [UR5+0xba0] ;  /* 0x000ba005ff0c7984 */ /* 0x000e680008000a00 */
[----:B------:R-:W-:-:S06]  /*2a70*/  DSETP.GEU.AND P0, PT, R8, R18, PT ;  /* 0x000000120800722a */ /* 0x000fcc0003f0e000 */
[----:B------:R-:W-:Y:S02]  /*2a80*/  FSEL R8, R8, R18, !P0 ;  /* 0x0000001208087208 */ /* 0x000fe40004000000 */
[----:B------:R-:W-:Y:S02]  /*2a90*/  FSEL R9, R9, R19, !P0 ;  /* 0x0000001309097208 */ /* 0x000fe40004000000 */
[----:B------:R-:W3:Y:S04]  /*2aa0*/  LDS.64 R18, [UR5+0x1128] ;  /* 0x00112805ff127984 */ /* 0x000ee80008000a00 */
[----:B--2---:R-:W-:-:S06]  /*2ab0*/  DSETP.GEU.AND P1, PT, R10, R8, PT ;  /* 0x000000080a00722a */ /* 0x004fcc0003f2e000 */
[----:B------:R-:W-:Y:S02]  /*2ac0*/  FSEL R10, R10, R8, !P1 ;  /* 0x000000080a0a7208 */ /* 0x000fe40004800000 */
[----:B------:R-:W-:Y:S02]  /*2ad0*/  FSEL R11, R11, R9, !P1 ;  /* 0x000000090b0b7208 */ /* 0x000fe40004800000 */
[----:B------:R-:W2:Y:S04]  /*2ae0*/  LDS.64 R8, [UR5+0xca0] ;  /* 0x000ca005ff087984 */ /* 0x000ea80008000a00 */
[----:B0-----:R-:W-:-:S06]  /*2af0*/  DSETP.GEU.AND P2, PT, R14, R10, PT ;  /* 0x0000000a0e00722a */ /* 0x001fcc0003f4e000 */
[----:B------:R-:W-:Y:S02]  /*2b00*/  FSEL R10, R14, R10, !P2 ;  /* 0x0000000a0e0a7208 */ /* 0x000fe40005000000 */
[----:B------:R-:W-:Y:S02]  /*2b10*/  FSEL R11, R15, R11, !P2 ;  /* 0x0000000b0f0b7208 */ /* 0x000fe40005000000 */
[----:B------:R-:W0:Y:S04]  /*2b20*/  LDS.64 R14, [UR5+0x11a8] ;  /* 0x0011a805ff0e7984 */ /* 0x000e280008000a00 */
[----:B-1----:R-:W-:-:S06]  /*2b30*/  DSETP.GEU.AND P3, PT, R12, R10, PT ;  /* 0x0000000a0c00722a */ /* 0x002fcc0003f6e000 */
[----:B------:R-:W-:Y:S02]  /*2b40*/  FSEL R12, R12, R10, !P3 ;  /* 0x0000000a0c0c7208 */ /* 0x000fe40005800000 */
[----:B------:R-:W-:Y:S02]  /*2b50*/  FSEL R13, R13, R11, !P3 ;  /* 0x0000000b0d0d7208 */ /* 0x000fe40005800000 */
[----:B------:R-:W1:Y:S01]  /*2b60*/  LDS.64 R10, [UR5+0xd20] ;  /* 0x000d2005ff0a7984 */ /* 0x000e620008000a00 */
[----:B---3--:R-:W-:Y:S02]  /*2b70*/  FSEL R33, R18, R33, !P5 ;  /* 0x0000002112217208 */ /* 0x008fe40006800000 */
[----:B------:R-:W-:Y:S01]  /*2b80*/  FSEL R35, R19, R35, !P5 ;  /* 0x0000002313237208 */ /* 0x000fe20006800000 */
[----:B------:R-:W-:Y:S01]  /*2b90*/  DSETP.GEU.AND P4, PT, R28, R12, PT ;  /* 0x0000000c1c00722a */ /* 0x000fe20003f8e000 */
[----:B------:R-:W3:Y:S05]  /*2ba0*/  LDS.64 R18, [UR5+0xda0] ;  /* 0x000da005ff127984 */ /* 0x000eea0008000a00 */
[----:B------:R-:W-:-:S02]  /*2bb0*/  FSEL R12, R28, R12, !P4 ;  /* 0x0000000c1c0c7208 */ /* 0x000fc40006000000 */
[----:B------:R-:W-:Y:S02]  /*2bc0*/  FSEL R13, R29, R13, !P4 ;  /* 0x0000000d1d0d7208 */ /* 0x000fe40006000000 */
[----:B------:R-:W4:Y:S04]  /*2bd0*/  LDS.64 R28, [UR5+0x12a8] ;  /* 0x0012a805ff1c7984 */ /* 0x000f280008000a00 */
[----:B--2---:R-:W-:-:S06]  /*2be0*/  DSETP.GEU.AND P5, PT, R8, R12, PT ;  /* 0x0000000c0800722a */ /* 0x004fcc0003fae000 */
[----:B------:R-:W-:Y:S02]  /*2bf0*/  FSEL R12, R8, R12, !P5 ;  /* 0x0000000c080c7208 */ /* 0x000fe40006800000 */
[----:B------:R-:W-:Y:S02]  /*2c00*/  FSEL R13, R9, R13, !P5 ;  /* 0x0000000d090d7208 */ /* 0x000fe40006800000 */
[----:B------:R-:W2:Y:S01]  /*2c10*/  LDS.64 R8, [UR5+0x1328] ;  /* 0x00132805ff087984 */ /* 0x000ea20008000a00 */
[----:B0-----:R-:W-:Y:S02]  /*2c20*/  FSEL R33, R14, R33, !P6 ;  /* 0x000000210e217208 */ /* 0x001fe40007000000 */
[----:B------:R-:W-:Y:S02]  /*2c30*/  FSEL R35, R15, R35, !P6 ;  /* 0x000000230f237208 */ /* 0x000fe40007000000 */
[----:B------:R-:W0:Y:S01]  /*2c40*/  LDS.64 R14, [UR5+0xe20] ;  /* 0x000e2005ff0e7984 */ /* 0x000e220008000a00 */
[----:B------:R-:W-:-:S02]  /*2c50*/  FSEL R33, R30, R33, !P0 ;  /* 0x000000211e217208 */ /* 0x000fc40004000000 */
[----:B------:R-:W-:Y:S02]  /*2c60*/  FSEL R35, R31, R35, !P0 ;  /* 0x000000231f237208 */ /* 0x000fe40004000000 */
[----:B------:R-:W5:Y:S01]  /*2c70*/  LDS.64 R30, [UR5+0x1428] ;  /* 0x00142805ff1e7984 */ /* 0x000f620008000a00 */
[----:B-1----:R-:W-:-:S06]  /*2c80*/  DSETP.GEU.AND P6, PT, R10, R12, PT ;  /* 0x0000000c0a00722a */ /* 0x002fcc0003fce000 */
[----:B------:R-:W-:Y:S02]  /*2c90*/  FSEL R12, R10, R12, !P6 ;  /* 0x0000000c0a0c7208 */ /* 0x000fe40007000000 */
[----:B------:R-:W-:Y:S02]  /*2ca0*/  FSEL R13, R11, R13, !P6 ;  /* 0x0000000d0b0d7208 */ /* 0x000fe40007000000 */
[----:B------:R-:W1:Y:S04]  /*2cb0*/  LDS.64 R10, [UR5+0xea0] ;  /* 0x000ea005ff0a7984 */ /* 0x000e680008000a00 */
[----:B---3--:R-:W-:Y:S01]  /*2cc0*/  DSETP.GEU.AND P0, PT, R18, R12, PT ;  /* 0x0000000c1200722a */ /* 0x008fe20003f0e000 */
[----:B----4-:R-:W-:Y:S02]  /*2cd0*/  FSEL R33, R28, R33, !P1 ;  /* 0x000000211c217208 */ /* 0x010fe40004800000 */
[----:B------:R-:W-:-:S02]  /*2ce0*/  FSEL R35, R29, R35, !P1 ;  /* 0x000000231d237208 */ /* 0x000fc40004800000 */
[----:B------:R-:W3:Y:S01]  /*2cf0*/  LDS.64 R28, [UR5+0x14a8] ;  /* 0x0014a805ff1c7984 */ /* 0x000ee20008000a00 */
[----:B------:R-:W-:Y:S02]  /*2d00*/  FSEL R12, R18, R12, !P0 ;  /* 0x0000000c120c7208 */ /* 0x000fe40004000000 */
[----:B------:R-:W-:Y:S02]  /*2d10*/  FSEL R13, R19, R13, !P0 ;  /* 0x0000000d130d7208 */ /* 0x000fe40004000000 */
[----:B------:R-:W4:Y:S01]  /*2d20*/  LDS.64 R18, [UR5+0x1528] ;  /* 0x00152805ff127984 */ /* 0x000f220008000a00 */
[----:B--2---:R-:W-:Y:S02]  /*2d30*/  FSEL R33, R8, R33, !P2 ;  /* 0x0000002108217208 */ /* 0x004fe40005000000 */
[----:B------:R-:W-:Y:S02]  /*2d40*/  FSEL R35, R9, R35, !P2 ;  /* 0x0000002309237208 */ /* 0x000fe40005000000 */
[----:B------:R-:W2:Y:S01]  /*2d50*/  LDS.64 R8, [UR5+0xf20] ;  /* 0x000f2005ff087984 */ /* 0x000ea20008000a00 */
[----:B0-----:R-:W-:Y:S01]  /*2d60*/  DSETP.GEU.AND P1, PT, R14, R12, PT ;  /* 0x0000000c0e00722a */ /* 0x001fe20003f2e000 */
[----:B------:R-:W-:-:S02]  /*2d70*/  FSEL R33, R16, R33, !P3 ;  /* 0x0000002110217208 */ /* 0x000fc40005800000 */
[----:B------:R-:W-:Y:S02]  /*2d80*/  FSEL R35, R17, R35, !P3 ;  /* 0x0000002311237208 */ /* 0x000fe40005800000 */
[----:B------:R-:W-:Y:S01]  /*2d90*/  LDS.64 R16, [UR5+0xfa0] ;  /* 0x000fa005ff107984 */ /* 0x000fe20008000a00 */
[----:B------:R-:W-:Y:S02]  /*2da0*/  FSEL R12, R14, R12, !P1 ;  /* 0x0000000c0e0c7208 */ /* 0x000fe40004800000 */
[----:B------:R-:W-:Y:S02]  /*2db0*/  FSEL R13, R15, R13, !P1 ;  /* 0x0000000d0f0d7208 */ /* 0x000fe40004800000 */
[----:B------:R-:W0:Y:S01]  /*2dc0*/  LDS.64 R14, [UR5+0x15a8] ;  /* 0x0015a805ff0e7984 */ /* 0x000e220008000a00 */
[----:B-----5:R-:W-:Y:S02]  /*2dd0*/  FSEL R33, R30, R33, !P4 ;  /* 0x000000211e217208 */ /* 0x020fe40006000000 */
[----:B------:R-:W-:Y:S01]  /*2de0*/  FSEL R35, R31, R35, !P4 ;  /* 0x000000231f237208 */ /* 0x000fe20006000000 */
[----:B-1----:R-:W-:-:S06]  /*2df0*/  DSETP.GEU.AND P2, PT, R10, R12, PT ;  /* 0x0000000c0a00722a */ /* 0x002fcc0003f4e000 */
[----:B------:R-:W-:Y:S02]  /*2e00*/  FSEL R10, R10, R12, !P2 ;  /* 0x0000000c0a0a7208 */ /* 0x000fe40005000000 */
[----:B------:R-:W-:Y:S02]  /*2e10*/  FSEL R11, R11, R13, !P2 ;  /* 0x0000000d0b0b7208 */ /* 0x000fe40005000000 */
[----:B------:R-:W1:Y:S01]  /*2e20*/  LDS.64 R12, [UR5+0x1628] ;  /* 0x00162805ff0c7984 */ /* 0x000e620008000a00 */
[----:B---3--:R-:W-:Y:S02]  /*2e30*/  FSEL R31, R28, R33, !P5 ;  /* 0x000000211c1f7208 */ /* 0x008fe40006800000 */
[----:B------:R-:W-:Y:S02]  /*2e40*/  FSEL R35, R29, R35, !P5 ;  /* 0x000000231d237208 */ /* 0x000fe40006800000 */
[----:B------:R-:W3:Y:S01]  /*2e50*/  LDS.64 R28, [UR5+0x16a8] ;  /* 0x0016a805ff1c7984 */ /* 0x000ee20008000a00 */
[----:B----4-:R-:W-:-:S02]  /*2e60*/  FSEL R31, R18, R31, !P6 ;  /* 0x0000001f121f7208 */ /* 0x010fc40007000000 */
[----:B------:R-:W-:Y:S02]  /*2e70*/  FSEL R35, R19, R35, !P6 ;  /* 0x0000002313237208 */ /* 0x000fe40007000000 */
[----:B------:R-:W4:Y:S01]  /*2e80*/  LDS.64 R18, [UR5+0x1728] ;  /* 0x00172805ff127984 */ /* 0x000f220008000a00 */
[----:B--2---:R-:W-:-:S06]  /*2e90*/  DSETP.GEU.AND P3, PT, R8, R10, PT ;  /* 0x0000000a0800722a */ /* 0x004fcc0003f6e000 */
[----:B------:R-:W-:Y:S02]  /*2ea0*/  FSEL R8, R8, R10, !P3 ;  /* 0x0000000a08087208 */ /* 0x000fe40005800000 */
[----:B------:R-:W-:Y:S02]  /*2eb0*/  FSEL R9, R9, R11, !P3 ;  /* 0x0000000b09097208 */ /* 0x000fe40005800000 */
[----:B------:R-:W2:Y:S01]  /*2ec0*/  LDS.64 R10, [UR5+0x1020] ;  /* 0x00102005ff0a7984 */ /* 0x000ea20008000a00 */
[----:B0-----:R-:W-:Y:S02]  /*2ed0*/  FSEL R33, R14, R31, !P0 ;  /* 0x0000001f0e217208 */ /* 0x001fe40004000000 */
[----:B------:R-:W-:Y:S01]  /*2ee0*/  FSEL R35, R15, R35, !P0 ;  /* 0x000000230f237208 */ /* 0x000fe20004000000 */
[----:B------:R-:W0:Y:S01]  /*2ef0*/  LDS.64 R30, [UR5+0x17a8] ;  /* 0x0017a805ff1e7984 */ /* 0x000e220008000a00 */
[----:B------:R-:W-:-:S03]  /*2f00*/  DSETP.GEU.AND P0, PT, R16, R8, PT ;  /* 0x000000081000722a */ /* 0x000fc60003f0e000 */
[----:B------:R-:W5:Y:S01]  /*2f10*/  LDS.64 R14, [UR5+0x1828] ;  /* 0x00182805ff0e7984 */ /* 0x000f620008000a00 */
[----:B-1----:R-:W-:Y:S02]  /*2f20*/  FSEL R13, R13, R35, !P1 ;  /* 0x000000230d0d7208 */ /* 0x002fe40004800000 */
[----:B------:R-:W-:Y:S02]  /*2f30*/  FSEL R33, R12, R33, !P1 ;  /* 0x000000210c217208 */ /* 0x000fe40004800000 */
[----:B------:R-:W-:Y:S01]  /*2f40*/  FSEL R12, R16, R8, !P0 ;  /* 0x00000008100c7208 */ /* 0x000fe20004000000 */
[----:B------:R-:W-:Y:S01]  /*2f50*/  IMAD.U32 R16, RZ, RZ, UR8 ;  /* 0x00000008ff107e24 */ /* 0x000fe2000f8e00ff */
[----:B---3--:R-:W-:Y:S02]  /*2f60*/  FSEL R29, R29, R13, !P2 ;  /* 0x0000000d1d1d7208 */ /* 0x008fe40005000000 */
[----:B------:R-:W-:Y:S02]  /*2f70*/  FSEL R33, R28, R33, !P2 ;  /* 0x000000211c217208 */ /* 0x000fe40005000000 */
[----:B------:R-:W-:-:S02]  /*2f80*/  FSEL R13, R17, R9, !P0 ;  /* 0x00000009110d7208 */ /* 0x000fc40004000000 */
[----:B----4-:R-:W-:Y:S01]  /*2f90*/  FSEL R17, R18, R33, !P3 ;  /* 0x0000002112117208 */ /* 0x010fe20005800000 */
[----:B------:R-:W1:Y:S01]  /*2fa0*/  I2F.F64 R8, R23 ;  /* 0x0000001700087312 */ /* 0x000e620000201c00 */
[----:B------:R-:W-:Y:S02]  /*2fb0*/  FSEL R29, R19, R29, !P3 ;  /* 0x0000001d131d7208 */ /* 0x000fe40005800000 */
[----:B--2---:R-:W-:Y:S01]  /*2fc0*/  DSETP.GEU.AND P1, PT, R10, R12, PT ;  /* 0x0000000c0a00722a */ /* 0x004fe20003f2e000 */
[----:B0-----:R-:W-:Y:S01]  /*2fd0*/  FSEL R19, R30, R17, !P0 ;  /* 0x000000111e137208 */ /* 0x001fe20004000000 */
[----:B------:R-:W-:Y:S01]  /*2fe0*/  IMAD.U32 R17, RZ, RZ, UR9 ;  /* 0x00000009ff117e24 */ /* 0x000fe2000f8e00ff */
[----:B------:R-:W-:-:S03]  /*2ff0*/  FSEL R31, R31, R29, !P0 ;  /* 0x0000001d1f1f7208 */ /* 0x000fc60004000000 */
[----:B------:R-:W-:Y:S01]  /*3000*/  FSEL R10, R10, R12, !P1 ;  /* 0x0000000c0a0a7208 */ /* 0x000fe20004800000 */
[----:B------:R-:W-:Y:S01]  /*3010*/  IMAD.U32 R12, RZ, RZ, UR22 ;  /* 0x00000016ff0c7e24 */ /* 0x000fe2000f8e00ff */
[----:B------:R-:W-:Y:S02]  /*3020*/  FSEL R11, R11, R13, !P1 ;  /* 0x0000000d0b0b7208 */ /* 0x000fe40004800000 */
[----:B-----5:R-:W-:Y:S01]  /*3030*/  FSEL R18, R14, R19, !P1 ;  /* 0x000000130e127208 */ /* 0x020fe20004800000 */
[----:B------:R-:W-:Y:S01]  /*3040*/  IMAD.U32 R14, RZ, RZ, UR6 ;  /* 0x00000006ff0e7e24 */ /* 0x000fe2000f8e00ff */
[----:B------:R-:W-:Y:S02]  /*3050*/  MOV R13, UR23 ;  /* 0x00000017000d7c02 */ /* 0x000fe40008000f00 */
[----:B------:R-:W-:Y:S01]  /*3060*/  FSEL R19, R15, R31, !P1 ;  /* 0x0000001f0f137208 */ /* 0x000fe20004800000 */
[----:B------:R-:W-:Y:S02]  /*3070*/  IMAD.U32 R15, RZ, RZ, UR7 ;  /* 0x00000007ff0f7e24 */ /* 0x000fe4000f8e00ff */
[----:B------:R0:W-:Y:S04]  /*3080*/  STG.E.64 desc[UR20][R12.64], R10 ;  /* 0x0000000a0c007986 */ /* 0x0001e8000c101b14 */
[----:B-1----:R0:W-:Y:S04]  /*3090*/  STG.E.64 desc[UR20][R14.64], R8 ;  /* 0x000000080e007986 */ /* 0x0021e8000c101b14 */
[----:B------:R0:W-:Y:S02]  /*30a0*/  STG.E.64 desc[UR20][R16.64], R18 ;  /* 0x0000001210007986 */ /* 0x0001e4000c101b14 */
.L_x_59:
[----:B------:R-:W-:Y:S05]  /*30b0*/  BSYNC.RECONVERGENT B0 ;  /* 0x0000000000007941 */ /* 0x000fea0003800200 */
.L_x_58:
[----:B------:R-:W-:Y:S01]  /*30c0*/  BAR.SYNC.DEFER_BLOCKING 0x0 ;  /* 0x0000000000007b1d */ /* 0x000fe20000010000 */
[----:B------:R-:W-:-:S05]  /*30d0*/  LOP3.LUT P0, RZ, R23, R0, RZ, 0xfc, !PT ;  /* 0x0000000017ff7212 */ /* 0x000fca000780fcff */
[----:B------:R-:W-:Y:S08]  /*30e0*/  BSSY.RECONVERGENT B0, `(.L_x_60) ;  /* 0x00000e6000007945 */ /* 0x000ff00003800200 */
[----:B------:R-:W-:Y:S05]  /*30f0*/  @P0 BRA `(.L_x_61) ;  /* 0x0000000c00900947 */ /* 0x000fea0003800000 */
[----:B------:R-:W-:Y:S02]  /*3100*/  UIMAD.WIDE.U32 UR10, UR30, 0x8, UR24 ;  /* 0x000000081e0a78a5 */ /* 0x000fe4000f8e0018 */
[----:B0-----:R-:W-:Y:S02]  /*3110*/  IMAD.U32 R8, RZ, RZ, UR24 ;  /* 0x00000018ff087e24 */ /* 0x001fe4000f8e00ff */
[----:B------:R-:W-:Y:S02]  /*3120*/  IMAD.U32 R9, RZ, RZ, UR25 ;  /* 0x00000019ff097e24 */ /* 0x000fe4000f8e00ff */
[----:B------:R-:W-:Y:S01]  /*3130*/  MOV R10, UR10 ;  /* 0x0000000a000a7c02 */ /* 0x000fe20008000f00 */
[----:B------:R-:W-:-:S03]  /*3140*/  IMAD.U32 R11, RZ, RZ, UR11 ;  /* 0x0000000bff0b7e24 */ /* 0x000fc6000f8e00ff */
[----:B------:R-:W5:Y:S04]  /*3150*/  LDG.E.64 R8, desc[UR20][R8.64] ;  /* 0x0000001408087981 */ /* 0x000f68000c1e1b00 */
[----:B------:R-:W2:Y:S01]  /*3160*/  LDG.E.64 R10, desc[UR20][R10.64] ;  /* 0x000000140a0a7981 */ /* 0x000ea2000c1e1b00 */
[----:B------:R-:W-:Y:S01]  /*3170*/  UISETP.GE.U32.AND UP0, UPT, UR30, 0x2, UPT ;  /* 0x000000021e00788c */ /* 0x000fe2000bf06070 */
[----:B-----5:R0:W0:Y:S08]  /*3180*/  F2I.F64.TRUNC R2, R8 ;  /* 0x0000000800027311 */ /* 0x020030000030d100 */
[----:B--2---:R2:W0:Y:S01]  /*3190*/  F2I.F64.TRUNC R7, R10 ;  /* 0x0000000a00077311 */ /* 0x004422000030d100 */
[----:B------:R-:W-:Y:S05]  /*31a0*/  BRA.U !UP0, `(.L_x_61) ;  /* 0x0000000d08647547 */ /* 0x000fea000b800000 */
[----:B------:R-:W1:Y:S02]  /*31b0*/  LDC.64 R32, c[0x0][0x398] ;  /* 0x0000e600ff207b82 */ /* 0x000e640000000a00 */
[----:B-1----:R-:W5:Y:S01]  /*31c0*/  LDG.E.64 R32, desc[UR20][R32.64] ;  /* 0x0000001420207981 */ /* 0x002f62000c1e1b00 */
[----:B------:R-:W-:Y:S01]  /*31d0*/  UIADD3 UR5, UPT, UPT, UR30, -0x2, URZ ;  /* 0xfffffffe1e057890 */ /* 0x000fe2000fffe0ff */
[----:B------:R-:W-:-:S03]  /*31e0*/  IMAD.MOV.U32 R35, RZ, RZ, 0x1 ;  /* 0x00000001ff237424 */ /* 0x000fc600078e00ff */
[----:B------:R-:W-:-:S09]  /*31f0*/  UISETP.GE.U32.AND UP0, UPT, UR5, 0x7, UPT ;  /* 0x000000070500788c */ /* 0x000fd2000bf06070 */
[----:B------:R-:W-:Y:S05]  /*3200*/  BRA.U !UP0, `(.L_x_62) ;  /* 0x0000000508a07547 */ /* 0x000fea000b800000 */
[----:B------:R-:W-:-:S07]  /*3210*/  IMAD.MOV.U32 R37, RZ, RZ, 0x1 ;  /* 0x00000001ff257424 */ /* 0x000fce00078e00ff */
.L_x_63:
[----:B--23--:R-:W1:Y:S02]  /*3220*/  LDC.64 R10, c[0x0][0x398] ;  /* 0x0000e600ff0a7b82 */ /* 0x00ce640000000a00 */
[----:B01----:R-:W-:-:S05]  /*3230*/  IMAD.WIDE.U32 R34, R37, 0x8, R10 ;  /* 0x0000000825227825 */ /* 0x003fca00078e000a */
[----:B0-----:R-:W2:Y:S04]  /*3240*/  LDG.E.64 R8, desc[UR20][R34.64] ;  /* 0x0000001422087981 */ /* 0x001ea8000c1e1b00 */
[----:B----4-:R-:W4:Y:S01]  /*3250*/  LDG.E.64 R14, desc[UR20][R34.64+0x8] ;  /* 0x00000814220e7981 */ /* 0x010f22000c1e1b00 */
[----:B------:R-:W-:-:S03]  /*3260*/  IMAD.U32 R12, RZ, RZ, UR30 ;  /* 0x0000001eff0c7e24 */ /* 0x000fc6000f8e00ff */
[----:B------:R-:W3:Y:S01]  /*3270*/  LDG.E.64 R28, desc[UR20][R34.64+0x18] ;  /* 0x00001814221c7981 */ /* 0x000ee2000c1e1b00 */
[----:B--2--5:R-:W-:-:S14]  /*3280*/  DSETP.GEU.AND P0, PT, R8, R32, PT ;  /* 0x000000200800722a */ /* 0x024fdc0003f0e000 */
[----:B------:R-:W-:Y:S02]  /*3290*/  @!P0 IMAD.MOV.U32 R32, RZ, RZ, R8 ;  /* 0x000000ffff208224 */ /* 0x000fe400078e0008 */
[----:B------:R-:W-:Y:S02]  /*32a0*/  @!P0 IMAD.MOV.U32 R33, RZ, RZ, R9 ;  /* 0x000000ffff218224 */ /* 0x000fe400078e0009 */
[----:B------:R-:W2:Y:S01]  /*32b0*/  LDG.E.64 R8, desc[UR20][R34.64+0x10] ;  /* 0x0000101422087981 */ /* 0x000ea2000c1e1b00 */
[----:B------:R-:W-:-:S03]  /*32c0*/  @!P0 VIADD R31, R37, UR30 ;  /* 0x0000001e251f8c36 */ /* 0x000fc60008000000 */
[----:B----4-:R-:W-:Y:S02]  /*32d0*/  DSETP.GEU.AND P1, PT, R14, R32, PT ;  /* 0x000000200e00722a */ /* 0x010fe40003f2e000 */
[----:B------:R-:W-:-:S05]  /*32e0*/  @!P0 IADD3 R19, PT, PT, R31, UR30, RZ ;  /* 0x0000001e1f138c10 */ /* 0x000fca000fffe0ff */
[----:B------:R-:W-:-:S06]  /*32f0*/  @!P0 IMAD.WIDE.U32 R18, R19, 0x8, R10 ;  /* 0x0000000813128825 */ /* 0x000fcc00078e000a */
[----:B------:R-:W4:Y:S01]  /*3300*/  @!P0 LDG.E.64 R18, desc[UR20][R18.64] ;  /* 0x0000001412128981 */ /* 0x000f22000c1e1b00 */
[----:B------:R-:W-:-:S04]  /*3310*/  @!P1 IMAD R12, R12, 0x2, R37 ;  /* 0x000000020c0c9824 */ /* 0x000fc800078e0225 */
[----:B---3--:R-:W-:-:S04]  /*3320*/  @!P1 VIADD R13, R12, 0x1 ;  /* 0x000000010c0d9836 */ /* 0x008fc80000000000 */
[----:B------:R-:W-:-:S06]  /*3330*/  @!P1 IMAD.WIDE.U32 R12, R13, 0x8, R10 ;  /* 0x000000080d0c9825 */ /* 0x000fcc00078e000a */
[----:B------:R-:W3:Y:S01]  /*3340*/  @!P1 LDG.E.64 R12, desc[UR20][R12.64] ;  /* 0x000000140c0c9981 */ /* 0x000ee2000c1e1b00 */
[----:B------:R-:W-:-:S04]  /*3350*/  @!P0 IMAD.WIDE.U32 R30, R31, 0x8, R10 ;  /* 0x000000081f1e8825 */ /* 0x000fc800078e000a */
[----:B------:R-:W-:Y:S02]  /*3360*/  @!P1 IMAD.MOV.U32 R32, RZ, RZ, R14 ;  /* 0x000000ffff209224 */ /* 0x000fe400078e000e */
[----:B------:R-:W3:Y:S01]  /*3370*/  @!P0 LDG.E.64 R30, desc[UR20][R30.64] ;  /* 0x000000141e1e8981 */ /* 0x000ee2000c1e1b00 */
[----:B------:R-:W-:Y:S02]  /*3380*/  @!P1 IMAD.MOV.U32 R33, RZ, RZ, R15 ;  /* 0x000000ffff219224 */ /* 0x000fe400078e000f */
[----:B------:R-:W-:Y:S02]  /*3390*/  IMAD.U32 R14, RZ, RZ, UR30 ;  /* 0x0000001eff0e7e24 */ /* 0x000fe4000f8e00ff */
[----:B------:R-:W-:Y:S02]  /*33a0*/  IMAD.U32 R36, RZ, RZ, UR30 ;  /* 0x0000001eff247e24 */ /* 0x000fe4000f8e00ff */
[----:B--2---:R-:W-:-:S14]  /*33b0*/  DSETP.GEU.AND P2, PT, R8, R32, PT ;  /* 0x000000200800722a */ /* 0x004fdc0003f4e000 */
[----:B------:R-:W-:Y:S02]  /*33c0*/  @!P2 LEA R17, R14, R37, 0x1 ;  /* 0x000000250e11a211 */ /* 0x000fe400078e08ff */
[----:B------:R-:W2:Y:S01]  /*33d0*/  LDG.E.64 R14, desc[UR20][R34.64+0x20] ;  /* 0x00002014220e7981 */ /* 0x000ea2000c1e1b00 */
[----:B----4-:R-:W1:Y:S08]  /*33e0*/  @!P0 F2I.F64.TRUNC R7, R18 ;  /* 0x0000001200078311 */ /* 0x010e70000030d100 */
[----:B---3--:R0:W3:Y:S02]  /*33f0*/  @!P1 F2I.F64.TRUNC R7, R12 ;  /* 0x0000000c00079311 */ /* 0x0080e4000030d100 */
[----:B0-----:R-:W4:Y:S01]  /*3400*/  LDG.E.64 R12, desc[UR20][R34.64+0x28] ;  /* 0x00002814220c7981 */ /* 0x001f22000c1e1b00 */
[----:B------:R-:W-:-:S02]  /*3410*/  @!P2 VIADD R17, R17, 0x2 ;  /* 0x000000021111a836 */ /* 0x000fc40000000000 */
[----:B------:R-:W-:Y:S02]  /*3420*/  @!P2 IMAD.MOV.U32 R32, RZ, RZ, R8 ;  /* 0x000000ffff20a224 */ /* 0x000fe400078e0008 */
[----:B------:R-:W-:Y:S02]  /*3430*/  @!P2 IMAD.MOV.U32 R33, RZ, RZ, R9 ;  /* 0x000000ffff21a224 */ /* 0x000fe400078e0009 */
[----:B------:R-:W-:-:S04]  /*3440*/  IMAD.WIDE.U32 R8, R36, 0x8, R34 ;  /* 0x0000000824087825 */ /* 0x000fc800078e0022 */
[----:B------:R-:W-:Y:S01]  /*3450*/  @!P2 IMAD.WIDE.U32 R16, R17, 0x8, R10 ;  /* 0x000000081110a825 */ /* 0x000fe200078e000a */
[----:B------:R-:W3:Y:S05]  /*3460*/  @!P1 LDG.E.64 R18, desc[UR20][R8.64+0x8] ;  /* 0x0000081408129981 */ /* 0x000eea000c1e1b00 */
[----:B------:R-:W3:Y:S01]  /*3470*/  @!P2 LDG.E.64 R16, desc[UR20][R16.64] ;  /* 0x000000141010a981 */ /* 0x000ee2000c1e1b00 */
[----:B------:R0:W1:Y:S01]  /*3480*/  @!P0 F2I.F64.TRUNC R2, R30 ;  /* 0x0000001e00028311 */ /* 0x000062000030d100 */
[----:B------:R-:W-:Y:S02]  /*3490*/  DSETP.GEU.AND P0, PT, R28, R32, PT ;  /* 0x000000201c00722a */ /* 0x000fe40003f0e000 */
[----:B0-----:R-:W3:-:S12]  /*34a0*/  @!P2 LDG.E.64 R30, desc[UR20][R8.64+0x10] ;  /* 0x00001014081ea981 */ /* 0x001ed8000c1e1b00 */
[----:B------:R-:W-:Y:S02]  /*34b0*/  @!P0 IMAD.MOV.U32 R32, RZ, RZ, R28 ;  /* 0x000000ffff208224 */ /* 0x000fe400078e001c */
[----:B------:R-:W-:-:S06]  /*34c0*/  @!P0 IMAD.MOV.U32 R33, RZ, RZ, R29 ;  /* 0x000000ffff218224 */ /* 0x000fcc00078e001d */
[----:B--2---:R-:W-:-:S14]  /*34d0*/  DSETP.GEU.AND P3, PT, R14, R32, PT ;  /* 0x000000200e00722a */ /* 0x004fdc0003f6e000 */
[----:B------:R-:W-:Y:S01]  /*34e0*/  @!P3 MOV R32, R14 ;  /* 0x0000000e0020b202 */ /* 0x000fe20000000f00 */
[----:B------:R-:W-:-:S06]  /*34f0*/  @!P3 IMAD.MOV.U32 R33, RZ, RZ, R15 ;  /* 0x000000ffff21b224 */ /* 0x000fcc00078e000f */
[----:B----4-:R-:W-:Y:S01]  /*3500*/  DSETP.GEU.AND P4, PT, R12, R32, PT ;  /* 0x000000200c00722a */ /* 0x010fe20003f8e000 */
[----:B------:R-:W-:-:S04]  /*3510*/  IMAD.U32 R14, RZ, RZ, UR30 ;  /* 0x0000001eff0e7e24 */ /* 0x000fc8000f8e00ff */
[----:B------:R-:W-:-:S09]  /*3520*/  @!P0 IMAD R29, R14, 0x2, R37 ;  /* 0x000000020e1d8824 */ /* 0x000fd200078e0225 */
[----:B------:R-:W-:Y:S02]  /*3530*/  @!P4 IMAD.MOV.U32 R32, RZ, RZ, R12 ;  /* 0x000000ffff20c224 */ /* 0x000fe400078e000c */
[----:B------:R-:W-:Y:S02]  /*3540*/  @!P4 IMAD.MOV.U32 R33, RZ, RZ, R13 ;  /* 0x000000ffff21c224 */ /* 0x000fe400078e000d */
[----:B------:R-:W2:Y:S01]  /*3550*/  LDG.E.64 R12, desc[UR20][R34.64+0x30] ;  /* 0x00003014220c7981 */ /* 0x000ea2000c1e1b00 */
[----:B------:R-:W-:-:S04]  /*3560*/  @!P0 VIADD R29, R29, 0x3 ;  /* 0x000000031d1d8836 */ /* 0x000fc80000000000 */
[----:B------:R-:W-:Y:S01]  /*3570*/  @!P0 IMAD.WIDE.U32 R28, R29, 0x8, R10 ;  /* 0x000000081d1c8825 */ /* 0x000fe200078e000a */
[----:B---3--:R0:W3:Y:S01]  /*3580*/  @!P1 F2I.F64.TRUNC R2, R18 ;  /* 0x0000001200029311 */ /* 0x0080e2000030d100 */
[----:B------:R-:W-:-:S07]  /*3590*/  @!P3 LEA R15, R14, R37, 0x1 ;  /* 0x000000250e0fb211 */ /* 0x000fce00078e08ff */
[----:B------:R4:W1:Y:S01]  /*35a0*/  @!P2 F2I.F64.TRUNC R7, R16 ;  /* 0x000000100007a311 */ /* 0x000862000030d100 */
[----:B0-----:R-:W3:Y:S01]  /*35b0*/  @!P0 LDG.E.64 R18, desc[UR20][R28.64] ;  /* 0x000000141c128981 */ /* 0x001ee2000c1e1b00 */
[----:B------:R-:W-:-:S03]  /*35c0*/  @!P3 VIADD R15, R15, 0x4 ;  /* 0x000000040f0fb836 */ /* 0x000fc60000000000 */
[----:B----4-:R-:W4:Y:S04]  /*35d0*/  LDG.E.64 R16, desc[UR20][R34.64+0x38] ;  /* 0x0000381422107981 */ /* 0x010f28000c1e1b00 */
[----:B------:R-:W4:Y:S01]  /*35e0*/  @!P0 LDG.E.64 R28, desc[UR20][R8.64+0x18] ;  /* 0x00001814081c8981 */ /* 0x000f22000c1e1b00 */
[----:B------:R-:W-:Y:S01]  /*35f0*/  @!P3 IMAD.WIDE.U32 R14, R15, 0x8, R10 ;  /* 0x000000080f0eb825 */ /* 0x000fe200078e000a */
[----:B------:R0:W1:Y:S03]  /*3600*/  @!P2 F2I.F64.TRUNC R2, R30 ;  /* 0x0000001e0002a311 */ /* 0x000066000030d100 */
[----:B------:R-:W-:Y:S01]  /*3610*/  @!P4 IMAD R36, R36, 0x2, R37 ;  /* 0x000000022424c824 */ /* 0x000fe200078e0225 */
[----:B------:R-:W4:Y:S04]  /*3620*/  @!P4 LDG.E.64 R34, desc[UR20][R8.64+0x28] ;  /* 0x000028140822c981 */ /* 0x000f28000c1e1b00 */
[----:B------:R-:W4:Y:S01]  /*3630*/  @!P3 LDG.E.64 R14, desc[UR20][R14.64] ;  /* 0x000000140e0eb981 */ /* 0x000f22000c1e1b00 */
[----:B------:R-:W-:-:S03]  /*3640*/  @!P4 VIADD R36, R36, 0x5 ;  /* 0x000000052424c836 */ /* 0x000fc60000000000 */
[----:B0-----:R-:W4:Y:S01]  /*3650*/  @!P3 LDG.E.64 R30, desc[UR20][R8.64+0x20] ;  /* 0x00002014081eb981 */ /* 0x001f22000c1e1b00 */
[----:B--2---:R-:W-:-:S14]  /*3660*/  DSETP.GEU.AND P1, PT, R12, R32, PT ;  /* 0x000000200c00722a */ /* 0x004fdc0003f2e000 */
[----:B------:R-:W-:Y:S02]  /*3670*/  @!P1 IMAD.MOV.U32 R32, RZ, RZ, R12 ;  /* 0x000000ffff209224 */ /* 0x000fe400078e000c */
[----:B------:R-:W-:Y:S01]  /*3680*/  @!P1 IMAD.MOV.U32 R33, RZ, RZ, R13 ;  /* 0x000000ffff219224 */ /* 0x000fe200078e000d */
[----:B---3--:R0:W2:Y:S01]  /*3690*/  @!P0 F2I.F64.TRUNC R7, R18 ;  /* 0x0000001200078311 */ /* 0x0080a2000030d100 */
[----:B------:R-:W-:-:S04]  /*36a0*/  @!P4 IMAD.WIDE.U32 R12, R36, 0x8, R10 ;  /* 0x00000008240cc825 */ /* 0x000fc800078e000a */
[----:B------:R-:W-:Y:S02]  /*36b0*/  IMAD.U32 R36, RZ, RZ, UR30 ;  /* 0x0000001eff247e24 */ /* 0x000fe4000f8e00ff */
[----:B------:R-:W3:Y:S01]  /*36c0*/  @!P4 LDG.E.64 R12, desc[UR20][R12.64] ;  /* 0x000000140c0cc981 */ /* 0x000ee2000c1e1b00 */
[----:B----4-:R4:W1:Y:S01]  /*36d0*/  @!P0 F2I.F64.TRUNC R2, R28 ;  /* 0x0000001c00028311 */ /* 0x010862000030d100 */
[----:B------:R-:W-:Y:S01]  /*36e0*/  DSETP.GEU.AND P0, PT, R16, R32, PT ;  /* 0x000000201000722a */ /* 0x000fe20003f0e000 */
[----:B0-----:R-:W-:Y:S01]  /*36f0*/  @!P1 LEA R19, R36, R37, 0x1 ;  /* 0x0000002524139211 */ /* 0x001fe200078e08ff */
[----:B----4-:R-:W-:-:S04]  /*3700*/  IMAD.U32 R28, RZ, RZ, UR30 ;  /* 0x0000001eff1c7e24 */ /* 0x010fc8000f8e00ff */
[----:B------:R-:W-:-:S08]  /*3710*/  @!P1 VIADD R19, R19, 0x6 ;  /* 0x0000000613139836 */ /* 0x000fd00000000000 */
[----:B------:R-:W-:Y:S01]  /*3720*/  @!P0 IMAD R29, R28, 0x2, R37 ;  /* 0x000000021c1d8824 */ /* 0x000fe200078e0225 */
[----:B------:R0:W4:Y:S03]  /*3730*/  @!P3 F2I.F64.TRUNC R7, R14 ;  /* 0x0000000e0007b311 */ /* 0x000126000030d100 */
[----:B------:R-:W-:Y:S02]  /*3740*/  @!P0 VIADD R29, R29, 0x7 ;  /* 0x000000071d1d8836 */ /* 0x000fe40000000000 */
[--C-:B0-----:R-:W-:Y:S02]  /*3750*/  @!P1 IMAD.WIDE.U32 R14, R19, 0x8, R10.reuse ;  /* 0x00000008130e9825 */ /* 0x101fe400078e000a */
[----:B------:R-:W2:Y:S02]  /*3760*/  @!P1 LDG.E.64 R18, desc[UR20][R8.64+0x30] ;  /* 0x0000301408129981 */ /* 0x000ea4000c1e1b00 */
[----:B------:R-:W-:-:S02]  /*3770*/  @!P0 IMAD.WIDE.U32 R10, R29, 0x8, R10 ;  /* 0x000000081d0a8825 */ /* 0x000fc400078e000a */
[----:B------:R-:W4:Y:S04]  /*3780*/  @!P1 LDG.E.64 R14, desc[UR20][R14.64] ;  /* 0x000000140e0e9981 */ /* 0x000f28000c1e1b00 */
[----:B------:R-:W4:Y:S04]  /*3790*/  @!P0 LDG.E.64 R28, desc[UR20][R8.64+0x38] ;  /* 0x00003814081c8981 */ /* 0x000f28000c1e1b00 */
[----:B------:R-:W4:Y:S01]  /*37a0*/  @!P0 LDG.E.64 R10, desc[UR20][R10.64] ;  /* 0x000000140a0a8981 */ /* 0x000f22000c1e1b00 */
[----:B------:R0:W1:Y:S02]  /*37b0*/  @!P3 F2I.F64.TRUNC R2, R30 ;  /* 0x0000001e0002b311 */ /* 0x000064000030d100 */
[----:B0-----:R-:W-:-:S06]  /*37c0*/  VIADD R30, R37, 0x7 ;  /* 0x00000007251e7836 */ /* 0x001fcc0000000000 */
[----:B------:R0:W0:Y:S01]  /*37d0*/  @!P4 F2I.F64.TRUNC R2, R34 ;  /* 0x000000220002c311 */ /* 0x000022000030d100 */
[----:B------:R-:W-:Y:S01]  /*37e0*/  VIADD R37, R37, 0x8 ;  /* 0x0000000825257836 */ /* 0x000fe20000000000 */
[----:B------:R-:W-:Y:S01]  /*37f0*/  @!P0 MOV R32, R16 ;  /* 0x0000001000208202 */ /* 0x000fe20000000f00 */
[----:B------:R-:W-:-:S05]  /*3800*/  @!P0 IMAD.MOV.U32 R33, RZ, RZ, R17 ;  /* 0x000000ffff218224 */ /* 0x000fca00078e0011 */
[----:B---3--:R3:W0:Y:S08]  /*3810*/  @!P4 F2I.F64.TRUNC R7, R12 ;  /* 0x0000000c0007c311 */ /* 0x008630000030d100 */
[----:B--2---:R3:W2:Y:S08]  /*3820*/  @!P1 F2I.F64.TRUNC R2, R18 ;  /* 0x0000001200029311 */ /* 0x0046b0000030d100 */
[----:B----4-:R3:W4:Y:S01]  /*3830*/  @!P1 F2I.F64.TRUNC R7, R14 ;  /* 0x0000000e00079311 */ /* 0x010722000030d100 */
[----:B------:R-:W-:-:S07]  /*3840*/  ISETP.NE.AND P1, PT, R30, UR16, PT ;  /* 0x000000101e007c0c */ /* 0x000fce000bf25270 */
[----:B------:R3:W0:Y:S08]  /*3850*/  @!P0 F2I.F64.TRUNC R2, R28 ;  /* 0x0000001c00028311 */ /* 0x000630000030d100 */
[----:B------:R3:W0:Y:S01]  /*3860*/  @!P0 F2I.F64.TRUNC R7, R10 ;  /* 0x0000000a00078311 */ /* 0x000622000030d100 */
[----:B-12-4-:R-:W-:Y:S05]  /*3870*/  @P1 BRA `(.L_x_63) ;  /* 0xfffffff800681947 */ /* 0x016fea000383ffff */
[----:B0-----:R-:W-:-:S07]  /*3880*/  IMAD.MOV.U32 R35, RZ, RZ, R37 ;  /* 0x000000ffff237224 */ /* 0x001fce00078e0025 */
.L_x_62:
[----:B------:R-:W-:-:S09]  /*3890*/  ULOP3.LUT UP0, URZ, UR26, 0x7, URZ, 0xc0, !UPT ;  /* 0x000000071aff7892 */ /* 0x000fd2000f80c0ff */
[----:B------:R-:W-:Y:S05]  /*38a0*/  BRA.U !UP0, `(.L_x_61) ;  /* 0x0000000508a47547 */ /* 0x000fea000b800000 */
[----:B------:R-:W-:Y:S02]  /*38b0*/  UISETP.GE.U32.AND UP0, UPT, UR12, 0x3, UPT ;  /* 0x000000030c00788c */ /* 0x000fe4000bf06070 */
[----:B------:R-:W-:-:S07]  /*38c0*/  ULOP3.LUT UP1, URZ, UR27, 0x3, URZ, 0xc0, !UPT ;  /* 0x000000031bff7892 */ /* 0x000fce000f82c0ff */
[----:B------:R-:W-:Y:S05]  /*38d0*/  BRA.U !UP0, `(.L_x_64) ;  /* 0x0000000108d47547 */ /* 0x000fea000b800000 */
[----:B0-----:R-:W3:Y:S02]  /*38e0*/  LDC.64 R8, c[0x0][0x398] ;  /* 0x0000e600ff087b82 */ /* 0x001ee40000000a00 */
[----:B---3--:R-:W-:-:S05]  /*38f0*/  IMAD.WIDE.U32 R18, R35, 0x8, R8 ;  /* 0x0000000823127825 */ /* 0x008fca00078e0008 */
[----:B------:R-:W3:Y:S04]  /*3900*/  LDG.E.64 R16, desc[UR20][R18.64] ;  /* 0x0000001412107981 */ /* 0x000ee8000c1e1b00 */
[----:B--2---:R-:W2:Y:S04]  /*3910*/  LDG.E.64 R10, desc[UR20][R18.64+0x8] ;  /* 0x00000814120a7981 */ /* 0x004ea8000c1e1b00 */
[----:B------:R-:W2:Y:S01]  /*3920*/  LDG.E.64 R12, desc[UR20][R18.64+0x10] ;  /* 0x00001014120c7981 */ /* 0x000ea2000c1e1b00 */
[----:B---3-5:R-:W-:-:S14]  /*3930*/  DSETP.GEU.AND P0, PT, R16, R32, PT ;  /* 0x000000201000722a */ /* 0x028fdc0003f0e000 */
[----:B----4-:R-:W-:-:S04]  /*3940*/  @!P0 VIADD R15, R35, UR30 ;  /* 0x0000001e230f8c36 */ /* 0x010fc80008000000 */
[----:B------:R-:W-:-:S04]  /*3950*/  @!P0 IMAD.WIDE.U32 R30, R15, 0x8, R8 ;  /* 0x000000080f1e8825 */ /* 0x000fc800078e0008 */
[----:B------:R-:W-:Y:S02]  /*3960*/  @!P0 VIADD R29, R15, UR30 ;  /* 0x0000001e0f1d8c36 */ /* 0x000fe40008000000 */
[----:B------:R0:W3:Y:S04]  /*3970*/  LDG.E.64 R14, desc[UR20][R18.64+0x18] ;  /* 0x00001814120e7981 */ /* 0x0000e8000c1e1b00 */
[----:B------:R-:W4:Y:S01]  /*3980*/  @!P0 LDG.E.64 R30, desc[UR20][R30.64] ;  /* 0x000000141e1e8981 */ /* 0x000f22000c1e1b00 */
[----:B------:R-:W-:Y:S02]  /*3990*/  @!P0 IMAD.MOV.U32 R32, RZ, RZ, R16 ;  /* 0x000000ffff208224 */ /* 0x000fe400078e0010 */
[----:B------:R-:W-:-:S06]  /*39a0*/  @!P0 IMAD.MOV.U32 R33, RZ, RZ, R17 ;  /* 0x000000ffff218224 */ /* 0x000fcc00078e0011 */
[----:B--2---:R-:W-:-:S14]  /*39b0*/  DSETP.GEU.AND P1, PT, R10, R32, PT ;  /* 0x000000200a00722a */ /* 0x004fdc0003f2e000 */
[----:B------:R-:W-:Y:S01]  /*39c0*/  @!P1 MOV R32, R10 ;  /* 0x0000000a00209202 */ /* 0x000fe20000000f00 */
[----:B------:R-:W-:-:S06]  /*39d0*/  @!P1 IMAD.MOV.U32 R33, RZ, RZ, R11 ;  /* 0x000000ffff219224 */ /* 0x000fcc00078e000b */
[----:B------:R-:W-:-:S14]  /*39e0*/  DSETP.GEU.AND P2, PT, R12, R32, PT ;  /* 0x000000200c00722a */ /* 0x000fdc0003f4e000 */
[----:B------:R-:W-:Y:S01]  /*39f0*/  @!P2 IMAD.MOV.U32 R32, RZ, RZ, R12 ;  /* 0x000000ffff20a224 */ /* 0x000fe200078e000c */
[----:B------:R-:W-:Y:S01]  /*3a00*/  @!P2 MOV R33, R13 ;  /* 0x0000000d0021a202 */ /* 0x000fe20000000f00 */
[----:B------:R-:W-:Y:S02]  /*3a10*/  IMAD.U32 R10, RZ, RZ, UR30 ;  /* 0x0000001eff0a7e24 */ /* 0x000fe4000f8e00ff */
[----:B------:R-:W-:Y:S02]  /*3a20*/  IMAD.U32 R17, RZ, RZ, UR30 ;  /* 0x0000001eff117e24 */ /* 0x000fe4000f8e00ff */
[----:B------:R-:W-:Y:S02]  /*3a30*/  IMAD.U32 R16, RZ, RZ, UR30 ;  /* 0x0000001eff107e24 */ /* 0x000fe4000f8e00ff */
[----:B------:R-:W-:Y:S02]  /*3a40*/  IMAD.U32 R34, RZ, RZ, UR30 ;  /* 0x0000001eff227e24 */ /* 0x000fe4000f8e00ff */
[----:B------:R-:W-:-:S02]  /*3a50*/  @!P1 IMAD R10, R10, 0x2, R35 ;  /* 0x000000020a0a9824 */ /* 0x000fc400078e0223 */
[----:B0-----:R-:W-:-:S04]  /*3a60*/  IMAD.WIDE.U32 R18, R17, 0x8, R18 ;  /* 0x0000000811127825 */ /* 0x001fc800078e0012 */
[----:B------:R-:W-:Y:S01]  /*3a70*/  @!P2 IMAD R17, R16, 0x2, R35 ;  /* 0x000000021011a824 */ /* 0x000fe200078e0223 */
[----:B------:R-:W2:Y:S01]  /*3a80*/  @!P1 LDG.E.64 R12, desc[UR20][R18.64+0x8] ;  /* 0x00000814120c9981 */ /* 0x000ea2000c1e1b00 */
[----:B------:R-:W-:Y:S02]  /*3a90*/  @!P1 VIADD R11, R10, 0x1 ;  /* 0x000000010a0b9836 */ /* 0x000fe40000000000 */
[----:B------:R-:W-:Y:S02]  /*3aa0*/  @!P2 VIADD R17, R17, 0x2 ;  /* 0x000000021111a836 */ /* 0x000fe40000000000 */
[----:B------:R-:W-:-:S04]  /*3ab0*/  @!P0 IMAD.WIDE.U32 R28, R29, 0x8, R8 ;  /* 0x000000081d1c8825 */ /* 0x000fc800078e0008 */
[--C-:B------:R-:W-:Y:S02]  /*3ac0*/  @!P1 IMAD.WIDE.U32 R10, R11, 0x8, R8.reuse ;  /* 0x000000080b0a9825 */ /* 0x100fe400078e0008 */
[----:B------:R-:W2:Y:S02]  /*3ad0*/  @!P0 LDG.E.64 R28, desc[UR20][R28.64] ;  /* 0x000000141c1c8981 */ /* 0x000ea4000c1e1b00 */
[----:B------:R-:W-:Y:S02]  /*3ae0*/  @!P2 IMAD.WIDE.U32 R16, R17, 0x8, R8 ;  /* 0x000000081110a825 */ /* 0x000fe400078e0008 */
[----:B------:R-:W2:Y:S04]  /*3af0*/  @!P1 LDG.E.64 R10, desc[UR20][R10.64] ;  /* 0x000000140a0a9981 */ /* 0x000ea8000c1e1b00 */
[----:B------:R-:W2:Y:S01]  /*3b00*/  @!P2 LDG.E.64 R16, desc[UR20][R16.64] ;  /* 0x000000141010a981 */ /* 0x000ea2000c1e1b00 */
[----:B---3--:R-:W-:-:S14]  /*3b10*/  DSETP.GEU.AND P3, PT, R14, R32, PT ;  /* 0x000000200e00722a */ /* 0x008fdc0003f6e000 */
[----:B------:R-:W-:-:S04]  /*3b20*/  @!P3 IMAD R37, R34, 0x2, R35 ;  /* 0x000000022225b824 */ /* 0x000fc800078e0223 */
[----:B------:R-:W-:-:S04]  /*3b30*/  @!P3 VIADD R37, R37, 0x3 ;  /* 0x000000032525b836 */ /* 0x000fc80000000000 */
[----:B------:R-:W-:Y:S01]  /*3b40*/  @!P3 IMAD.WIDE.U32 R8, R37, 0x8, R8 ;  /* 0x000000082508b825 */ /* 0x000fe200078e0008 */
[----:B----4-:R0:W1:Y:S01]  /*3b50*/  @!P0 F2I.F64.TRUNC R2, R30 ;  /* 0x0000001e00028311 */ /* 0x010062000030d100 */
[----:B------:R-:W3:Y:S04]  /*3b60*/  @!P3 LDG.E.64 R36, desc[UR20][R18.64+0x18] ;  /* 0x000018141224b981 */ /* 0x000ee8000c1e1b00 */
[----:B------:R-:W4:Y:S04]  /*3b70*/  @!P3 LDG.E.64 R8, desc[UR20][R8.64] ;  /* 0x000000140808b981 */ /* 0x000f28000c1e1b00 */
[----:B0-----:R-:W3:Y:S01]  /*3b80*/  @!P2 LDG.E.64 R30, desc[UR20][R18.64+0x10] ;  /* 0x00001014121ea981 */ /* 0x001ee2000c1e1b00 */
[----:B------:R-:W-:Y:S01]  /*3b90*/  @!P3 MOV R32, R14 ;  /* 0x0000000e0020b202 */ /* 0x000fe20000000f00 */
[----:B------:R-:W-:-:S02]  /*3ba0*/  @!P3 IMAD.MOV.U32 R33, RZ, RZ, R15 ;  /* 0x000000ffff21b224 */ /* 0x000fc400078e000f */
[----:B------:R-:W-:Y:S01]  /*3bb0*/  VIADD R35, R35, 0x4 ;  /* 0x0000000423237836 */ /* 0x000fe20000000000 */
[----:B--2---:R0:W2:Y:S08]  /*3bc0*/  @!P1 F2I.F64.TRUNC R2, R12 ;  /* 0x0000000c00029311 */ /* 0x0040b0000030d100 */
[----:B------:R0:W0:Y:S08]  /*3bd0*/  @!P0 F2I.F64.TRUNC R7, R28 ;  /* 0x0000001c00078311 */ /* 0x000030000030d100 */
[----:B------:R0:W0:Y:S08]  /*3be0*/  @!P1 F2I.F64.TRUNC R7, R10 ;  /* 0x0000000a00079311 */ /* 0x000030000030d100 */
[----:B------:R0:W0:Y:S08]  /*3bf0*/  @!P2 F2I.F64.TRUNC R7, R16 ;  /* 0x000000100007a311 */ /* 0x000030000030d100 */
[----:B----4-:R4:W0:Y:S08]  /*3c00*/  @!P3 F2I.F64.TRUNC R7, R8 ;  /* 0x000000080007b311 */ /* 0x010830000030d100 */
[----:B---3--:R4:W3:Y:S08]  /*3c10*/  @!P2 F2I.F64.TRUNC R2, R30 ;  /* 0x0000001e0002a311 */ /* 0x0088f0000030d100 */
[----:B-12---:R4:W0:Y:S02]  /*3c20*/  @!P3 F2I.F64.TRUNC R2, R36 ;  /* 0x000000240002b311 */ /* 0x006824000030d100 */
.L_x_64:
[----:B------:R-:W-:Y:S05]  /*3c30*/  BRA.U !UP1, `(.L_x_61) ;  /* 0x0000000109c07547 */ /* 0x000fea000b800000 */
[----:B------:R-:W-:-:S04]  /*3c40*/  UIADD3 UR5, UPT, UPT, UR30, 0x3, URZ ;  /* 0x000000031e057890 */ /* 0x000fc8000fffe0ff */
[----:B------:R-:W-:Y:S02]  /*3c50*/  ULOP3.LUT UR10, UR5, 0x3, URZ, 0xc0, !UPT ;  /* 0x00000003050a7892 */ /* 0x000fe4000f8ec0ff */
[----:B------:R-:W-:Y:S02]  /*3c60*/  ULOP3.LUT UP1, URZ, UR5, 0x1, URZ, 0xc0, !UPT ;  /* 0x0000000105ff7892 */ /* 0x000fe4000f82c0ff */
[----:B------:R-:W-:-:S09]  /*3c70*/  UISETP.NE.AND UP0, UPT, UR10, 0x1, UPT ;  /* 0x000000010a00788c */ /* 0x000fd2000bf05270 */
[----:B------:R-:W-:Y:S05]  /*3c80*/  BRA.U !UP0, `(.L_x_65) ;  /* 0x0000000108747547 */ /* 0x000fea000b800000 */
[----:B0--3--:R-:W0:Y:S02]  /*3c90*/  LDC.64 R12, c[0x0][0x398] ;  /* 0x0000e600ff0c7b82 */ /* 0x009e240000000a00 */
[----:B0-----:R-:W-:-:S05]  /*3ca0*/  IMAD.WIDE.U32 R16, R35, 0x8, R12 ;  /* 0x0000000823107825 */ /* 0x001fca00078e000c */
[----:B----4-:R-:W3:Y:S04]  /*3cb0*/  LDG.E.64 R8, desc[UR20][R16.64] ;  /* 0x0000001410087981 */ /* 0x010ee8000c1e1b00 */
[----:B------:R-:W4:Y:S01]  /*3cc0*/  LDG.E.64 R14, desc[UR20][R16.64+0x8] ;  /* 0x00000814100e7981 */ /* 0x000f22000c1e1b00 */
[----:B------:R-:W-:Y:S01]  /*3cd0*/  MOV R18, UR30 ;  /* 0x0000001e00127c02 */ /* 0x000fe20008000f00 */
[----:B------:R-:W-:Y:S01]  /*3ce0*/  IMAD.U32 R29, RZ, RZ, UR30 ;  /* 0x0000001eff1d7e24 */ /* 0x000fe2000f8e00ff */
[----:B---3-5:R-:W-:-:S14]  /*3cf0*/  DSETP.GEU.AND P0, PT, R8, R32, PT ;  /* 0x000000200800722a */ /* 0x028fdc0003f0e000 */
[----:B------:R-:W-:Y:S02]  /*3d00*/  @!P0 IMAD.MOV.U32 R32, RZ, RZ, R8 ;  /* 0x000000ffff208224 */ /* 0x000fe400078e0008 */
[----:B------:R-:W-:Y:S02]  /*3d10*/  @!P0 IMAD.MOV.U32 R33, RZ, RZ, R9 ;  /* 0x000000ffff218224 */ /* 0x000fe400078e0009 */
[----:B------:R-:W-:-:S04]  /*3d20*/  @!P0 VIADD R9, R35, UR30 ;  /* 0x0000001e23098c36 */ /* 0x000fc80008000000 */
[----:B----4-:R-:W-:Y:S01]  /*3d30*/  DSETP.GEU.AND P1, PT, R14, R32, PT ;  /* 0x000000200e00722a */ /* 0x010fe20003f2e000 */
[C---:B--2---:R-:W-:Y:S02]  /*3d40*/  @!P0 VIADD R11, R9.reuse, UR30 ;  /* 0x0000001e090b8c36 */ /* 0x044fe40008000000 */
[----:B------:R-:W-:-:S04]  /*3d50*/  @!P0 IMAD.WIDE.U32 R8, R9, 0x8, R12 ;  /* 0x0000000809088825 */ /* 0x000fc800078e000c */
[----:B------:R-:W-:Y:S02]  /*3d60*/  @!P0 IMAD.WIDE.U32 R10, R11, 0x8, R12 ;  /* 0x000000080b0a8825 */ /* 0x000fe400078e000c */
[----:B------:R-:W2:Y:S04]  /*3d70*/  @!P0 LDG.E.64 R8, desc[UR20][R8.64] ;  /* 0x0000001408088981 */ /* 0x000ea8000c1e1b00 */
[----:B------:R-:W3:Y:S01]  /*3d80*/  @!P0 LDG.E.64 R10, desc[UR20][R10.64] ;  /* 0x000000140a0a8981 */ /* 0x000ee2000c1e1b00 */
[----:B------:R-:W-:Y:S02]  /*3d90*/  @!P1 IMAD R18, R18, 0x2, R35 ;  /* 0x0000000212129824 */ /* 0x000fe400078e0223 */
[----:B------:R-:W-:-:S04]  /*3da0*/  @!P1 IMAD.WIDE.U32 R16, R29, 0x8, R16 ;  /* 0x000000081d109825 */ /* 0x000fc800078e0010 */
[----:B------:R-:W-:Y:S02]  /*3db0*/  @!P1 VIADD R19, R18, 0x1 ;  /* 0x0000000112139836 */ /* 0x000fe40000000000 */
[----:B------:R-:W4:Y:S02]  /*3dc0*/  @!P1 LDG.E.64 R16, desc[UR20][R16.64+0x8] ;  /* 0x0000081410109981 */ /* 0x000f24000c1e1b00 */
[----:B------:R-:W-:-:S06]  /*3dd0*/  @!P1 IMAD.WIDE.U32 R12, R19, 0x8, R12 ;  /* 0x00000008130c9825 */ /* 0x000fcc00078e000c */
[----:B------:R-:W4:Y:S01]  /*3de0*/  @!P1 LDG.E.64 R12, desc[UR20][R12.64] ;  /* 0x000000140c0c9981 */ /* 0x000f22000c1e1b00 */
[----:B------:R-:W-:Y:S02]  /*3df0*/  @!P1 IMAD.MOV.U32 R32, RZ, RZ, R14 ;  /* 0x000000ffff209224 */ /* 0x000fe400078e000e */
[----:B------:R-:W-:Y:S02]  /*3e00*/  @!P1 IMAD.MOV.U32 R33, RZ, RZ, R15 ;  /* 0x000000ffff219224 */ /* 0x000fe400078e000f */
[----:B------:R-:W-:Y:S01]  /*3e10*/  VIADD R35, R35, 0x2 ;  /* 0x0000000223237836 */ /* 0x000fe20000000000 */
[----:B--2---:R1:W0:Y:S08]  /*3e20*/  @!P0 F2I.F64.TRUNC R2, R8 ;  /* 0x0000000800028311 */ /* 0x004230000030d100 */
[----:B---3--:R1:W2:Y:S08]  /*3e30*/  @!P0 F2I.F64.TRUNC R7, R10 ;  /* 0x0000000a00078311 */ /* 0x0082b0000030d100 */
[----:B----4-:R1:W3:Y:S08]  /*3e40*/  @!P1 F2I.F64.TRUNC R2, R16 ;  /* 0x0000001000029311 */ /* 0x0102f0000030d100 */
[----:B0-2---:R1:W4:Y:S02]  /*3e50*/  @!P1 F2I.F64.TRUNC R7, R12 ;  /* 0x0000000c00079311 */ /* 0x005324000030d100 */
.L_x_65:
[----:B------:R-:W-:Y:S05]  /*3e60*/  BRA.U !UP1, `(.L_x_61) ;  /* 0x0000000109347547 */ /* 0x000fea000b800000 */
[----:B01--4-:R-:W2:Y:S02]  /*3e70*/  LDC.64 R8, c[0x0][0x398] ;  /* 0x0000e600ff087b82 */ /* 0x013ea40000000a00 */
[----:B--23--:R-:W-:-:S06]  /*3e80*/  IMAD.WIDE.U32 R10, R35, 0x8, R8 ;  /* 0x00000008230a7825 */ /* 0x00cfcc00078e0008 */
[----:B------:R-:W2:Y:S02]  /*3e90*/  LDG.E.64 R10, desc[UR20][R10.64] ;  /* 0x000000140a0a7981 */ /* 0x000ea4000c1e1b00 */
[----:B--2--5:R-:W-:-:S14]  /*3ea0*/  DSETP.GEU.AND P0, PT, R10, R32, PT ;  /* 0x000000200a00722a */ /* 0x024fdc0003f0e000 */
[----:B------:R-:W-:Y:S05]  /*3eb0*/  @P0 BRA `(.L_x_61) ;  /* 0x0000000000200947 */ /* 0x000fea0003800000 */
[----:B------:R-:W-:-:S05]  /*3ec0*/  IADD3 R11, PT, PT, R35, UR30, RZ ;  /* 0x0000001e230b7c10 */ /* 0x000fca000fffe0ff */
[C---:B------:R-:W-:Y:S02]  /*3ed0*/  VIADD R7, R11.reuse, UR30 ;  /* 0x0000001e0b077c36 */ /* 0x040fe40008000000 */
[----:B------:R-:W-:-:S04]  /*3ee0*/  IMAD.WIDE.U32 R10, R11, 0x8, R8 ;  /* 0x000000080b0a7825 */ /* 0x000fc800078e0008 */
[----:B------:R-:W-:Y:S02]  /*3ef0*/  IMAD.WIDE.U32 R8, R7, 0x8, R8 ;  /* 0x0000000807087825 */ /* 0x000fe400078e0008 */
[----:B------:R-:W2:Y:S04]  /*3f00*/  LDG.E.64 R10, desc[UR20][R10.64] ;  /* 0x000000140a0a7981 */ /* 0x000ea8000c1e1b00 */
[----:B------:R-:W3:Y:S01]  /*3f10*/  LDG.E.64 R8, desc[UR20][R8.64] ;  /* 0x0000001408087981 */ /* 0x000ee2000c1e1b00 */
[----:B--2---:R0:W1:Y:S08]  /*3f20*/  F2I.F64.TRUNC R2, R10 ;  /* 0x0000000a00027311 */ /* 0x004070000030d100 */
[----:B---3--:R0:W2:Y:S02]  /*3f30*/  F2I.F64.TRUNC R7, R8 ;  /* 0x0000000800077311 */ /* 0x0080a4000030d100 */
.L_x_61:
[----:B------:R-:W-:Y:S05]  /*3f40*/  BSYNC.RECONVERGENT B0 ;  /* 0x0000000000007941 */ /* 0x000fea0003800200 */
.L_x_60:
[----:B------:R-:W-:Y:S01]  /*3f50*/  ISETP.NE.AND P1, PT, R22, RZ, PT ;  /* 0x000000ff1600720c */ /* 0x000fe20003f25270 */
[----:B------:R-:W-:-:S12]  /*3f60*/  BSSY.RECONVERGENT B0, `(.L_x_66) ;  /* 0x0000032000007945 */ /* 0x000fd80003800200 */
[----:B------:R-:W-:Y:S05]  /*3f70*/  @P1 BRA `(.L_x_67) ;  /* 0x0000000000c01947 */ /* 0x000fea0003800000 */
[----:B01-3--:R-:W0:Y:S01]  /*3f80*/  LDC.64 R18, c[0x0][0x390] ;  /* 0x0000e400ff127b82 */ /* 0x00be220000000a00 */
[CC--:B--2-4-:R-:W-:Y:S02]  /*3f90*/  VIMNMX R8, PT, PT, R2.reuse, R7.reuse, PT ;  /* 0x0000000702087248 */ /* 0x0d4fe40003fe0100 */
[----:B------:R-:W-:-:S03]  /*3fa0*/  VIMNMX R9, PT, PT, R2, R7, !PT ;  /* 0x0000000702097248 */ /* 0x000fc60007fe0100 */
[----:B0-----:R-:W-:-:S04]  /*3fb0*/  IMAD.WIDE R16, R8, 0x8, R18 ;  /* 0x0000000808107825 */ /* 0x001fc800078e0212 */
[----:B------:R-:W-:Y:S02]  /*3fc0*/  IMAD.WIDE R18, R9, 0x8, R18 ;  /* 0x0000000809127825 */ /* 0x000fe400078e0212 */
[----:B------:R-:W2:Y:S04]  /*3fd0*/  LDG.E.64 R16, desc[UR20][R16.64] ;  /* 0x0000001410107981 */ /* 0x000ea8000c1e1b00 */
[----:B------:R-:W2:Y:S01]  /*3fe0*/  LDG.E.64 R12, desc[UR20][R18.64] ;  /* 0x00000014120c7981 */ /* 0x000ea2000c1e1b00 */
[----:B------:R-:W0:Y:S01]  /*3ff0*/  MUFU.RCP64H R11, UR19 ;  /* 0x00000013000b7d08 */ /* 0x000e220008001800 */
[----:B------:R-:W-:Y:S01]  /*4000*/  IMAD.U32 R14, RZ, RZ, UR18 ;  /* 0x00000012ff0e7e24 */ /* 0x000fe2000f8e00ff */
[----:B------:R-:W1:Y:S01]  /*4010*/  S2UR UR10, SR_CgaCtaId ;  /* 0x00000000000a79c3 */ /* 0x000e620000008800 */
[----:B------:R-:W-:Y:S01]  /*4020*/  IMAD.U32 R15, RZ, RZ, UR19 ;  /* 0x00000013ff0f7e24 */ /* 0x000fe2000f8e00ff */
[----:B------:R-:W-:Y:S01]  /*4030*/  UMOV UR5, 0x400 ;  /* 0x0000040000057882 */ /* 0x000fe20000000000 */
[----:B------:R-:W-:Y:S01]  /*4040*/  IMAD.MOV.U32 R10, RZ, RZ, 0x1 ;  /* 0x00000001ff0a7424 */ /* 0x000fe200078e00ff */
[----:B------:R-:W-:Y:S05]  /*4050*/  BSSY.RECONVERGENT B1, `(.L_x_68) ;  /* 0x0000014000017945 */ /* 0x000fea0003800200 */
[----:B0-----:R-:W-:-:S08]  /*4060*/  DFMA R14, R10, -R14, 1 ;  /* 0x3ff000000a0e742b */ /* 0x001fd0000000080e */
[----:B------:R-:W-:Y:S01]  /*4070*/  DFMA R14, R14, R14, R14 ;  /* 0x0000000e0e0e722b */ /* 0x000fe2000000000e */
[----:B-1----:R-:W-:-:S07]  /*4080*/  ULEA UR5, UR10, UR5, 0x18 ;  /* 0x000000050a057291 */ /* 0x002fce000f8ec0ff */
[----:B------:R-:W-:Y:S01]  /*4090*/  DFMA R10, R10, R14, R10 ;  /* 0x0000000e0a0a722b */ /* 0x000fe2000000000a */
[----:B------:R-:W-:Y:S01]  /*40a0*/  IMAD.U32 R14, RZ, RZ, UR18 ;  /* 0x00000012ff0e7e24 */ /* 0x000fe2000f8e00ff */
[----:B------:R0:W-:Y:S01]  /*40b0*/  STS.64 [UR5], R8 ;  /* 0x00000008ff007988 */ /* 0x0001e20008000a05 */
[----:B------:R-:W-:-:S06]  /*40c0*/  IMAD.U32 R15, RZ, RZ, UR19 ;  /* 0x00000013ff0f7e24 */ /* 0x000fcc000f8e00ff */
[----:B------:R-:W-:-:S08]  /*40d0*/  DFMA R14, R10, -R14, 1 ;  /* 0x3ff000000a0e742b */ /* 0x000fd0000000080e */
[----:B------:R-:W-:Y:S02]  /*40e0*/  DFMA R14, R10, R14, R10 ;  /* 0x0000000e0a0e722b */ /* 0x000fe4000000000a */
[----:B--2---:R-:W-:-:S08]  /*40f0*/  DADD R12, R16, -R12 ;  /* 0x00000000100c7229 */ /* 0x004fd0000000080c */
[----:B------:R-:W-:Y:S02]  /*4100*/  DMUL R10, R12, R14 ;  /* 0x0000000e0c0a7228 */ /* 0x000fe40000000000 */
[----:B------:R-:W-:-:S06]  /*4110*/  FSETP.GEU.AND P2, PT, |R13|, 6.5827683646048100446e-37, PT ;  /* 0x036000000d00780b */ /* 0x000fcc0003f4e200 */
[----:B------:R-:W-:-:S08]  /*4120*/  DFMA R16, R10, -UR18, R12 ;  /* 0x800000120a107c2b */ /* 0x000fd0000800000c */
[----:B------:R-:W-:-:S10]  /*4130*/  DFMA R14, R14, R16, R10 ;  /* 0x000000100e0e722b */ /* 0x000fd4000000000a */
[----:B------:R-:W-:-:S05]  /*4140*/  FFMA R10, RZ, UR19, R15 ;  /* 0x00000013ff0a7c23 */ /* 0x000fca000800000f */
[----:B------:R-:W-:-:S13]  /*4150*/  FSETP.GT.AND P0, PT, |R10|, 1.469367938527859385e-39, PT ;  /* 0x001000000a00780b */ /* 0x000fda0003f04200 */
[----:B0-----:R-:W-:Y:S05]  /*4160*/  @P0 BRA P2, `(.L_x_69) ;  /* 0x0000000000080947 */ /* 0x001fea0001000000 */
[----:B-----5:R-:W-:-:S07]  /*4170*/  MOV R32, 0x4190 ;  /* 0x0000419000207802 */ /* 0x020fce0000000f00 */
[----:B------:R-:W-:Y:S05]  /*4180*/  CALL.REL.NOINC `($__internal_0_$__cuda_sm20_div_rn_f64_full) ;  /* 0x00000004003c7944 */ /* 0x000fea0003c00000 */
.L_x_69:
[----:B------:R-:W-:Y:S05]  /*4190*/  BSYNC.RECONVERGENT B1 ;  /* 0x0000000000017941 */ /* 0x000fea0003800200 */
.L_x_68:
[----:B------:R-:W0:Y:S01]  /*41a0*/  LDC.64 R12, c[0x0][0x388] ;  /* 0x0000e200ff0c7b82 */ /* 0x000e220000000a00 */
[----:B------:R-:W1:Y:S02]  /*41b0*/  LDCU UR5, c[0x0][0x380] ;  /* 0x00007000ff0577ac */ /* 0x000e640008000800 */
[----:B-1----:R-:W-:-:S04]  /*41c0*/  IMAD R9, R8, UR5, R9 ;  /* 0x0000000508097c24 */ /* 0x002fc8000f8e0209 */
[----:B0-----:R-:W-:-:S06]  /*41d0*/  IMAD.WIDE R12, R9, 0x8, R12 ;  /* 0x00000008090c7825 */ /* 0x001fcc00078e020c */
[----:B------:R-:W2:Y:S01]  /*41e0*/  LDG.E.64 R12, desc[UR20][R12.64] ;  /* 0x000000140c0c7981 */ /* 0x000ea2000c1e1b00 */
[----:B------:R-:W0:Y:S01]  /*41f0*/  S2UR UR10, SR_CgaCtaId ;  /* 0x00000000000a79c3 */ /* 0x000e220000008800 */
[----:B------:R-:W-:Y:S02]  /*4200*/  UMOV UR5, 0x400 ;  /* 0x0000040000057882 */ /* 0x000fe40000000000 */
[----:B0-----:R-:W-:-:S09]  /*4210*/  ULEA UR5, UR10, UR5, 0x18 ;  /* 0x000000050a057291 */ /* 0x001fd2000f8ec0ff */
[----:B------:R0:W-:Y:S01]  /*4220*/  STS.64 [UR5+0x8], R14 ;  /* 0x0000080eff007988 */ /* 0x0001e20008000a05 */
[C-C-:B--2---:R-:W-:Y:S02]  /*4230*/  DADD R8, R12.reuse, R14.reuse ;  /* 0x000000000c087229 */ /* 0x144fe4000000000e */
[----:B------:R-:W-:-:S06]  /*4240*/  DADD R10, R12, -R14 ;  /* 0x000000000c0a7229 */ /* 0x000fcc000000080e */
[----:B------:R-:W-:Y:S02]  /*4250*/  DMUL R8, R8, 0.5 ;  /* 0x3fe0000008087828 */ /* 0x000fe40000000000 */
[----:B------:R-:W-:-:S07]  /*4260*/  DMUL R10, R10, 0.5 ;  /* 0x3fe000000a0a7828 */ /* 0x000fce0000000000 */
[----:B------:R0:W-:Y:S04]  /*4270*/  STS.128 [UR5+0x10], R8 ;  /* 0x00001008ff007988 */ /* 0x0001e80008000c05 */
.L_x_67:
[----:B------:R-:W-:Y:S05]  /*4280*/  BSYNC.RECONVERGENT B0 ;  /* 0x0000000000007941 */ /* 0x000fea0003800200 */
.L_x_66:
[----:B------:R-:W1:Y:S08]  /*4290*/  S2UR UR10, SR_CgaCtaId ;  /* 0x00000000000a79c3 */ /* 0x000e700000008800 */
[----:B------:R-:W-:Y:S06]  /*42a0*/  BAR.SYNC.DEFER_BLOCKING 0x0 ;  /* 0x0000000000007b1d */ /* 0x000fec0000010000 */
[----:B------:R-:W-:-:S02]  /*42b0*/  UMOV UR5, 0x400 ;  /* 0x0000040000057882 */ /* 0x000fc40000000000 */
[----:B----4-:R-:W4:Y:S01]  /*42c0*/  LDC R31, c[0x0][0x380] ;  /* 0x0000e000ff1f7b82 */ /* 0x010f220000000800 */
[----:B------:R-:W-:Y:S01]  /*42d0*/  BSSY.RECONVERGENT B0, `(.L_x_70) ;  /* 0x0000018000007945 */ /* 0x000fe20003800200 */
[----:B-1----:R-:W-:-:S09]  /*42e0*/  ULEA UR5, UR10, UR5, 0x18 ;  /* 0x000000050a057291 */ /* 0x002fd2000f8ec0ff */
[----:B0-----:R-:W0:Y:S02]  /*42f0*/  LDS.64 R8, [UR5] ;  /* 0x00000005ff087984 */ /* 0x001e240008000a00 */
[----:B0-----:R-:W-:-:S04]  /*4300*/  ISETP.NE.AND P0, PT, R22, R9, PT ;  /* 0x000000091600720c */ /* 0x001fc80003f05270 */
[----:B------:R-:W-:-:S04]  /*4310*/  ISETP.EQ.OR P0, PT, R22, R8, !P0 ;  /* 0x000000081600720c */ /* 0x000fc80004702670 */
[----:B----4-:R-:W-:-:S13]  /*4320*/  ISETP.GE.OR P0, PT, R22, R31, P0 ;  /* 0x0000001f1600720c */ /* 0x010fda0000706670 */
[----:B------:R-:W-:Y:S05]  /*4330*/  @P0 BRA `(.L_x_71) ;  /* 0x0000000000440947 */ /* 0x000fea0003800000 */
[----:B--23--:R-:W0:Y:S01]  /*4340*/  LDC.64 R10, c[0x0][0x388] ;  /* 0x0000e200ff0a7b82 */ /* 0x00ce220000000a00 */
[C-C-:B------:R-:W-:Y:S02]  /*4350*/  IMAD R19, R8.reuse, R31, R22.reuse ;  /* 0x0000001f08137224 */ /* 0x140fe400078e0216 */
[----:B------:R-:W-:Y:S02]  /*4360*/  IMAD R13, R31, R9, R22 ;  /* 0x000000091f0d7224 */ /* 0x000fe400078e0216 */
[----:B------:R-:W-:Y:S02]  /*4370*/  IMAD R17, R8, R31, R9 ;  /* 0x0000001f08117224 */ /* 0x000fe400078e0209 */
[----:B0-----:R-:W-:-:S04]  /*4380*/  IMAD.WIDE R18, R19, 0x8, R10 ;  /* 0x0000000813127825 */ /* 0x001fc800078e020a */
[--C-:B------:R-:W-:Y:S02]  /*4390*/  IMAD.WIDE R12, R13, 0x8, R10.reuse ;  /* 0x000000080d0c7825 */ /* 0x100fe400078e020a */
[----:B------:R-:W2:Y:S02]  /*43a0*/  LDG.E.64 R18, desc[UR20][R18.64] ;  /* 0x0000001412127981 */ /* 0x000ea4000c1e1b00 */
[----:B------:R-:W-:Y:S02]  /*43b0*/  IMAD.WIDE R16, R17, 0x8, R10 ;  /* 0x0000000811107825 */ /* 0x000fe400078e020a */
[----:B------:R-:W2:Y:S04]  /*43c0*/  LDG.E.64 R14, desc[UR20][R12.64] ;  /* 0x000000140c0e7981 */ /* 0x000ea8000c1e1b00 */
[----:B------:R-:W3:Y:S01]  /*43d0*/  LDG.E.64 R16, desc[UR20][R16.64] ;  /* 0x0000001410107981 */ /* 0x000ee2000c1e1b00 */
[----:B------:R-:W-:-:S04]  /*43e0*/  IMAD R29, R22, R31, R9 ;  /* 0x0000001f161d7224 */ /* 0x000fc800078e0209 */
[----:B------:R-:W-:Y:S01]  /*43f0*/  IMAD.WIDE R10, R29, 0x8, R10 ;  /* 0x000000081d0a7825 */ /* 0x000fe200078e020a */
[----:B--2---:R-:W-:-:S08]  /*4400*/  DADD R14, R18, R14 ;  /* 0x00000000120e7229 */ /* 0x004fd0000000000e */
[----:B---3--:R-:W-:-:S08]  /*4410*/  DADD R14, R14, -R16 ;  /* 0x000000000e0e7229 */ /* 0x008fd00000000810 */
[----:B------:R-:W-:-:S07]  /*4420*/  DMUL R14, R14, 0.5 ;  /* 0x3fe000000e0e7828 */ /* 0x000fce0000000000 */
[----:B------:R0:W-:Y:S04]  /*4430*/  STG.E.64 desc[UR20][R12.64], R14 ;  /* 0x0000000e0c007986 */ /* 0x0001e8000c101b14 */
[----:B------:R0:W-:Y:S02]  /*4440*/  STG.E.64 desc[UR20][R10.64], R14 ;  /* 0x0000000e0a007986 */ /* 0x0001e4000c101b14 */
.L_x_71:
[----:B------:R-:W-:Y:S05]  /*4450*/  BSYNC.RECONVERGENT B0 ;  /* 0x0000000000007941 */ /* 0x000fea0003800200 */
.L_x_70:
[----:B------:R-:W-:Y:S04]  /*4460*/  BSSY.RECONVERGENT B0, `(.L_x_72) ;  /* 0x000001b000007945 */ /* 0x000fe80003800200 */
[----:B------:R-:W-:Y:S05]  /*4470*/  @P1 BRA `(.L_x_73) ;  /* 0x0000000000641947 */ /* 0x000fea0003800000 */
[----:B-----5:R-:W1:Y:S01]  /*4480*/  LDC.64 R32, c[0x0][0x388] ;  /* 0x0000e200ff207b82 */ /* 0x020e620000000a00 */
[----:B------:R-:W-:Y:S02]  /*4490*/  IMAD R35, R8, R31, RZ ;  /* 0x0000001f08237224 */ /* 0x000fe400078e02ff */
[----:B------:R-:W-:Y:S02]  /*44a0*/  HFMA2 R30, -RZ, RZ, 0, 0 ;  /* 0x00000000ff1e7431 */ /* 0x000fe400000001ff */
[----:B------:R-:W-:Y:S02]  /*44b0*/  IMAD.MOV.U32 R31, RZ, RZ, -0x40100000 ;  /* 0xbff00000ff1f7424 */ /* 0x000fe400078e00ff */
[----:B0-23--:R-:W-:Y:S01]  /*44c0*/  IMAD.U32 R11, RZ, RZ, UR4 ;  /* 0x00000004ff0b7e24 */ /* 0x00dfe2000f8e00ff */
[----:B------:R-:W0:Y:S08]  /*44d0*/  LDC.64 R12, c[0x0][0x3a0] ;  /* 0x0000e800ff0c7b82 */ /* 0x000e300000000a00 */
[----:B------:R-:W2:Y:S01]  /*44e0*/  LDC.64 R28, c[0x0][0x3a8] ;  /* 0x0000ea00ff1c7b82 */ /* 0x000ea20000000a00 */
[----:B-1----:R-:W-:-:S07]  /*44f0*/  IMAD.WIDE R34, R35, 0x8, R32 ;  /* 0x0000000823227825 */ /* 0x002fce00078e0220 */
[----:B------:R-:W1:Y:S01]  /*4500*/  LDC.64 R16, c[0x0][0x3a8] ;  /* 0x0000ea00ff107b82 */ /* 0x000e620000000a00 */
[C---:B------:R-:W-:Y:S01]  /*4510*/  IMAD.WIDE R32, R8.reuse, 0x8, R32 ;  /* 0x0000000808207825 */ /* 0x040fe200078e0220 */
[----:B------:R-:W-:Y:S03]  /*4520*/  STG.E.64 desc[UR20][R34.64], R30 ;  /* 0x0000001e22007986 */ /* 0x000fe6000c101b14 */
[--C-:B0-----:R-:W-:Y:S01]  /*4530*/  IMAD.WIDE R18, R8, 0x8, R12.reuse ;  /* 0x0000000808127825 */ /* 0x101fe200078e020c */
[----:B------:R-:W-:Y:S04]  /*4540*/  STG.E.64 desc[UR20][R32.64], R30 ;  /* 0x0000001e20007986 */ /* 0x000fe8000c101b14 */
[----:B--2---:R-:W-:Y:S04]  /*4550*/  STG.E desc[UR20][R28.64], R11 ;  /* 0x0000000b1c007986 */ /* 0x004fe8000c101914 */
[----:B------:R-:W2:Y:S01]  /*4560*/  LDG.E.64 R36, desc[UR20][R18.64] ;  /* 0x0000001412247981 */ /* 0x000ea2000c1e1b00 */
[----:B------:R-:W-:-:S03]  /*4570*/  IMAD.WIDE R12, R9, 0x8, R12 ;  /* 0x00000008090c7825 */ /* 0x000fc600078e020c */
[----:B------:R-:W0:Y:S04]  /*4580*/  LDS.128 R8, [UR5+0x10] ;  /* 0x00001005ff087984 */ /* 0x000e280008000c00 */
[----:B--2---:R4:W-:Y:S04]  /*4590*/  STG.E.64 desc[UR20][R28.64+0x8], R36 ;  /* 0x000008241c007986 */ /* 0x0049e8000c101b14 */
[----:B------:R-:W2:Y:S04]  /*45a0*/  LDG.E.64 R14, desc[UR20][R12.64] ;  /* 0x000000140c0e7981 */ /* 0x000ea8000c1e1b00 */
[----:B0-----:R4:W-:Y:S04]  /*45b0*/  STG.E.64 desc[UR20][R28.64+0x20], R8 ;  /* 0x000020081c007986 */ /* 0x0019e8000c101b14 */
[----:B------:R4:W-:Y:S04]  /*45c0*/  STG.E.64 desc[UR20][R28.64+0x18], RZ ;  /* 0x000018ff1c007986 */ /* 0x0009e8000c101b14 */
[----:B------:R4:W-:Y:S04]  /*45d0*/  STG.E.64 desc[UR20][R28.64+0x28], R10 ;  /* 0x0000280a1c007986 */ /* 0x0009e8000c101b14 */
[----:B--2---:R4:W-:Y:S04]  /*45e0*/  STG.E.64 desc[UR20][R28.64+0x10], R14 ;  /* 0x0000100e1c007986 */ /* 0x0049e8000c101b14 */
[----:B-1----:R4:W-:Y:S04]  /*45f0*/  STG.E.64 desc[UR20][R12.64], R16 ;  /* 0x000000100c007986 */ /* 0x0029e8000c101b14 */
[----:B------:R4:W-:Y:S02]  /*4600*/  STG.E.64 desc[UR20][R18.64], RZ ;  /* 0x000000ff12007986 */ /* 0x0009e4000c101b14 */
.L_x_73:
[----:B------:R-:W-:Y:S05]  /*4610*/  BSYNC.RECONVERGENT B0 ;  /* 0x0000000000007941 */ /* 0x000fea0003800200 */
.L_x_72:
[----:B------:R-:W-:Y:S01]  /*4620*/  BAR.SYNC.DEFER_BLOCKING 0x0 ;  /* 0x0000000000007b1d */ /* 0x000fe20000010000 */
[----:B------:R-:W-:Y:S02]  /*4630*/  UISETP.NE.AND UP0, UPT, UR4, UR14, UPT ;  /* 0x0000000e0400728c */ /* 0x000fe4000bf05270 */
[----:B------:R-:W-:-:S07]  /*4640*/  UIADD3 UR5, UPT, UPT, UR4, 0x1, URZ ;  /* 0x0000000104057890 */ /* 0x000fce000fffe0ff */
[----:B------:R-:W-:Y:S01]  /*4650*/  UMOV UR4, UR5 ;  /* 0x0000000500047c82 */ /* 0x000fe20008000000 */
[----:B------:R-:W-:Y:S05]  /*4660*/  BRA.U UP0, `(.L_x_74) ;  /* 0xffffffbd00307547 */ /* 0x000fea000b83ffff */
[----:B------:R-:W-:Y:S05]  /*4670*/  EXIT ;  /* 0x000000000000794d */ /* 0x000fea0003800000 */
        .weak           $__internal_0_$__cuda_sm20_div_rn_f64_full
        .type           $__internal_0_$__cuda_sm20_div_rn_f64_full,@function
        .size           $__internal_0_$__cuda_sm20_div_rn_f64_full,(.L_x_81 - $__internal_0_$__cuda_sm20_div_rn_f64_full)
$__internal_0_$__cuda_sm20_div_rn_f64_full:
[----:B------:R-:W-:Y:S01]  /*4680*/  IMAD.U32 R10, RZ, RZ, UR19 ;  /* 0x00000013ff0a7e24 */ /* 0x000fe2000f8e00ff */
[C---:B------:R-:W-:Y:S01]  /*4690*/  FSETP.GEU.AND P3, PT, |R13|.reuse, 1.469367938527859385e-39, PT ;  /* 0x001000000d00780b */ /* 0x040fe20003f6e200 */
[----:B------:R-:W-:Y:S01]  /*46a0*/  IMAD.U32 R16, RZ, RZ, UR19 ;  /* 0x00000013ff107e24 */ /* 0x000fe2000f8e00ff */
[----:B------:R-:W-:Y:S01]  /*46b0*/  LOP3.LUT R33, R13, 0x7ff00000, RZ, 0xc0, !PT ;  /* 0x7ff000000d217812 */ /* 0x000fe200078ec0ff */
[----:B------:R-:W-:Y:S01]  /*46c0*/  IMAD.U32 R14, RZ, RZ, UR18 ;  /* 0x00000012ff0e7e24 */ /* 0x000fe2000f8e00ff */
[----:B------:R-:W-:Y:S01]  /*46d0*/  FSETP.GEU.AND P0, PT, |R10|, 1.469367938527859385e-39, PT ;  /* 0x001000000a00780b */ /* 0x000fe20003f0e200 */
[----:B------:R-:W-:Y:S01]  /*46e0*/  IMAD.U32 R11, RZ, RZ, UR19 ;  /* 0x00000013ff0b7e24 */ /* 0x000fe2000f8e00ff */
[----:B------:R-:W-:Y:S01]  /*46f0*/  MOV R10, UR18 ;  /* 0x00000012000a7c02 */ /* 0x000fe20008000f00 */
[----:B------:R-:W-:Y:S01]  /*4700*/  IMAD.MOV.U32 R10, RZ, RZ, R14 ;  /* 0x000000ffff0a7224 */ /* 0x000fe200078e000e */
[----:B------:R-:W-:Y:S01]  /*4710*/  LOP3.LUT R16, R16, 0x800fffff, RZ, 0xc0, !PT ;  /* 0x800fffff10107812 */ /* 0x000fe200078ec0ff */
[----:B------:R-:W-:Y:S01]  /*4720*/  IMAD.U32 R31, RZ, RZ, UR19 ;  /* 0x00000013ff1f7e24 */ /* 0x000fe2000f8e00ff */
[----:B------:R-:W-:Y:S01]  /*4730*/  MOV R34, 0x1ca00000 ;  /* 0x1ca0000000227802 */ /* 0x000fe20000000f00 */
[----:B------:R-:W-:Y:S01]  /*4740*/  IMAD.U32 R30, RZ, RZ, UR18 ;  /* 0x00000012ff1e7e24 */ /* 0x000fe2000f8e00ff */
[----:B------:R-:W-:Y:S01]  /*4750*/  LOP3.LUT R31, R16, 0x3ff00000, RZ, 0xfc, !PT ;  /* 0x3ff00000101f7812 */ /* 0x000fe200078efcff */
[----:B------:R-:W-:Y:S01]  /*4760*/  IMAD.MOV.U32 R16, RZ, RZ, 0x1 ;  /* 0x00000001ff107424 */ /* 0x000fe200078e00ff */
[----:B------:R-:W-:Y:S01]  /*4770*/  @!P3 LOP3.LUT R18, R11, 0x7ff00000, RZ, 0xc0, !PT ;  /* 0x7ff000000b12b812 */ /* 0x000fe200078ec0ff */
[----:B------:R-:W-:Y:S01]  /*4780*/  IMAD.U32 R15, RZ, RZ, UR19 ;  /* 0x00000013ff0f7e24 */ /* 0x000fe2000f8e00ff */
[----:B------:R-:W-:Y:S01]  /*4790*/  BSSY.RECONVERGENT B2, `(.L_x_75) ;  /* 0x000004f000027945 */ /* 0x000fe20003800200 */
[----:B------:R-:W-:Y:S01]  /*47a0*/  @!P0 DMUL R30, R10, 8.98846567431157953865e+307 ;  /* 0x7fe000000a1e8828 */ /* 0x000fe20000000000 */
[----:B------:R-:W-:Y:S01]  /*47b0*/  IMAD.U32 R36, RZ, RZ, UR19 ;  /* 0x00000013ff247e24 */ /* 0x000fe2000f8e00ff */
[----:B------:R-:W-:Y:S01]  /*47c0*/  @!P3 ISETP.GE.U32.AND P4, PT, R33, R18, PT ;  /* 0x000000122100b20c */ /* 0x000fe20003f86070 */
[----:B------:R-:W-:-:S03]  /*47d0*/  IMAD.MOV.U32 R28, RZ, RZ, R12 ;  /* 0x000000ffff1c7224 */ /* 0x000fc600078e000c */
[----:B------:R-:W0:Y:S01]  /*47e0*/  MUFU.RCP64H R17, R31 ;  /* 0x0000001f00117308 */ /* 0x000e220000001800 */
[----:B------:R-:W-:-:S04]  /*47f0*/  LOP3.LUT R36, R36, 0x7ff00000, RZ, 0xc0, !PT ;  /* 0x7ff0000024247812 */ /* 0x000fc800078ec0ff */
[----:B------:R-:W-:Y:S02]  /*4800*/  ISETP.GE.U32.AND P2, PT, R33, R36, PT ;  /* 0x000000242100720c */ /* 0x000fe40003f46070 */
[----:B------:R-:W-:Y:S02]  /*4810*/  @!P0 LOP3.LUT R36, R31, 0x7ff00000, RZ, 0xc0, !PT ;  /* 0x7ff000001f248812 */ /* 0x000fe400078ec0ff */
[----:B------:R-:W-:-:S04]  /*4820*/  SEL R29, R34, 0x63400000, !P2 ;  /* 0x63400000221d7807 */ /* 0x000fc80005000000 */
[----:B------:R-:W-:Y:S01]  /*4830*/  LOP3.LUT R29, R29, 0x800fffff, R13, 0xf8, !PT ;  /* 0x800fffff1d1d7812 */ /* 0x000fe200078ef80d */
[----:B0-----:R-:W-:-:S08]  /*4840*/  DFMA R14, R16, -R30, 1 ;  /* 0x3ff00000100e742b */ /* 0x001fd0000000081e */
[----:B------:R-:W-:-:S08]  /*4850*/  DFMA R14, R14, R14, R14 ;  /* 0x0000000e0e0e722b */ /* 0x000fd0000000000e */
[----:B------:R-:W-:Y:S01]  /*4860*/  DFMA R14, R16, R14, R16 ;  /* 0x0000000e100e722b */ /* 0x000fe20000000010 */
[----:B------:R-:W-:Y:S01]  /*4870*/  @!P3 SEL R17, R34, 0x63400000, !P4 ;  /* 0x634000002211b807 */ /* 0x000fe20006000000 */
[----:B------:R-:W-:-:S03]  /*4880*/  @!P3 IMAD.MOV.U32 R16, RZ, RZ, RZ ;  /* 0x000000ffff10b224 */ /* 0x000fc600078e00ff */
[----:B------:R-:W-:-:S03]  /*4890*/  @!P3 LOP3.LUT R17, R17, 0x80000000, R13, 0xf8, !PT ;  /* 0x800000001111b812 */ /* 0x000fc600078ef80d */
[----:B------:R-:W-:Y:S01]  /*48a0*/  DFMA R18, R14, -R30, 1 ;  /* 0x3ff000000e12742b */ /* 0x000fe2000000081e */
[----:B------:R-:W-:-:S06]  /*48b0*/  @!P3 LOP3.LUT R17, R17, 0x100000, RZ, 0xfc, !PT ;  /* 0x001000001111b812 */ /* 0x000fcc00078efcff */
[----:B------:R-:W-:Y:S02]  /*48c0*/  @!P3 DFMA R28, R28, 2, -R16 ;  /* 0x400000001c1cb82b */ /* 0x000fe40000000810 */
[----:B------:R-:W-:-:S08]  /*48d0*/  DFMA R18, R14, R18, R14 ;  /* 0x000000120e12722b */ /* 0x000fd0000000000e */
[----:B------:R-:W-:-:S08]  /*48e0*/  DMUL R14, R18, R28 ;  /* 0x0000001c120e7228 */ /* 0x000fd00000000000 */
[----:B------:R-:W-:-:S08]  /*48f0*/  DFMA R16, R14, -R30, R28 ;  /* 0x8000001e0e10722b */ /* 0x000fd0000000001c */
[----:B------:R-:W-:Y:S01]  /*4900*/  DFMA R16, R18, R16, R14 ;  /* 0x000000101210722b */ /* 0x000fe2000000000e */
[----:B------:R-:W-:Y:S01]  /*4910*/  IMAD.MOV.U32 R19, RZ, RZ, R33 ;  /* 0x000000ffff137224 */ /* 0x000fe200078e0021 */
[----:B------:R-:W-:-:S05]  /*4920*/  @!P3 LOP3.LUT R19, R29, 0x7ff00000, RZ, 0xc0, !PT ;  /* 0x7ff000001d13b812 */ /* 0x000fca00078ec0ff */
[----:B------:R-:W-:-:S05]  /*4930*/  VIADD R14, R19, 0xffffffff ;  /* 0xffffffff130e7836 */ /* 0x000fca0000000000 */
[----:B------:R-:W-:Y:S01]  /*4940*/  ISETP.GT.U32.AND P0, PT, R14, 0x7feffffe, PT ;  /* 0x7feffffe0e00780c */ /* 0x000fe20003f04070 */
[----:B------:R-:W-:-:S05]  /*4950*/  VIADD R14, R36, 0xffffffff ;  /* 0xffffffff240e7836 */ /* 0x000fca0000000000 */
[----:B------:R-:W-:-:S13]  /*4960*/  ISETP.GT.U32.OR P0, PT, R14, 0x7feffffe, P0 ;  /* 0x7feffffe0e00780c */ /* 0x000fda0000704470 */
[----:B------:R-:W-:Y:S05]  /*4970*/  @P0 BRA `(.L_x_76) ;  /* 0x00000000006c0947 */ /* 0x000fea0003800000 */
[----:B------:R-:W-:-:S04]  /*4980*/  LOP3.LUT R14, R11, 0x7ff00000, RZ, 0xc0, !PT ;  /* 0x7ff000000b0e7812 */ /* 0x000fc800078ec0ff */
[CC--:B------:R-:W-:Y:S02]  /*4990*/  VIADDMNMX R12, R33.reuse, -R14.reuse, 0xb9600000, !PT ;  /* 0xb9600000210c7446 */ /* 0x0c0fe4000780090e */
[----:B------:R-:W-:Y:S02]  /*49a0*/  ISETP.GE.U32.AND P0, PT, R33, R14, PT ;  /* 0x0000000e2100720c */ /* 0x000fe40003f06070 */
[----:B------:R-:W-:Y:S02]  /*49b0*/  VIMNMX R12, PT, PT, R12, 0x46a00000, PT ;  /* 0x46a000000c0c7848 */ /* 0x000fe40003fe0100 */
[----:B------:R-:W-:-:S05]  /*49c0*/  SEL R13, R34, 0x63400000, !P0 ;  /* 0x63400000220d7807 */ /* 0x000fca0004000000 */
[----:B------:R-:W-:Y:S02]  /*49d0*/  IMAD.IADD R18, R12, 0x1, -R13 ;  /* 0x000000010c127824 */ /* 0x000fe400078e0a0d */
[----:B------:R-:W-:-:S03]  /*49e0*/  IMAD.MOV.U32 R12, RZ, RZ, RZ ;  /* 0x000000ffff0c7224 */ /* 0x000fc600078e00ff */
[----:B------:R-:W-:-:S06]  /*49f0*/  IADD3 R13, PT, PT, R18, 0x7fe00000, RZ ;  /* 0x7fe00000120d7810 */ /* 0x000fcc0007ffe0ff */
[----:B------:R-:W-:-:S10]  /*4a00*/  DMUL R14, R16, R12 ;  /* 0x0000000c100e7228 */ /* 0x000fd40000000000 */
[----:B------:R-:W-:-:S13]  /*4a10*/  FSETP.GTU.AND P0, PT, |R15|, 1.469367938527859385e-39, PT ;  /* 0x001000000f00780b */ /* 0x000fda0003f0c200 */
[----:B------:R-:W-:Y:S05]  /*4a20*/  @P0 BRA `(.L_x_77) ;  /* 0x0000000000940947 */ /* 0x000fea0003800000 */
[----:B------:R-:W-:Y:S01]  /*4a30*/  DFMA R28, R16, -R30, R28 ;  /* 0x8000001e101c722b */ /* 0x000fe2000000001c */
[----:B------:R-:W-:-:S09]  /*4a40*/  IMAD.MOV.U32 R12, RZ, RZ, RZ ;  /* 0x000000ffff0c7224 */ /* 0x000fd200078e00ff */
[C---:B------:R-:W-:Y:S02]  /*4a50*/  FSETP.NEU.AND P0, PT, R29.reuse, RZ, PT ;  /* 0x000000ff1d00720b */ /* 0x040fe40003f0d000 */
[----:B------:R-:W-:-:S04]  /*4a60*/  LOP3.LUT R19, R29, 0x80000000, R11, 0x48, !PT ;  /* 0x800000001d137812 */ /* 0x000fc800078e480b */
[----:B------:R-:W-:-:S07]  /*4a70*/  LOP3.LUT R13, R19, R13, RZ, 0xfc, !PT ;  /* 0x0000000d130d7212 */ /* 0x000fce00078efcff */
[----:B------:R-:W-:Y:S05]  /*4a80*/  @!P0 BRA `(.L_x_77) ;  /* 0x00000000007c8947 */ /* 0x000fea0003800000 */
[----:B------:R-:W-:Y:S01]  /*4a90*/  IMAD.MOV R11, RZ, RZ, -R18 ;  /* 0x000000ffff0b7224 */ /* 0x000fe200078e0a12 */
[----:B------:R-:W-:Y:S01]  /*4aa0*/  DMUL.RP R12, R16, R12 ;  /* 0x0000000c100c7228 */ /* 0x000fe20000008000 */
[----:B------:R-:W-:-:S06]  /*4ab0*/  IMAD.MOV.U32 R10, RZ, RZ, RZ ;  /* 0x000000ffff0a7224 */ /* 0x000fcc00078e00ff */
[----:B------:R-:W-:-:S03]  /*4ac0*/  DFMA R10, R14, -R10, R16 ;  /* 0x8000000a0e0a722b */ /* 0x000fc60000000010 */
[----:B------:R-:W-:-:S03]  /*4ad0*/  LOP3.LUT R19, R13, R19, RZ, 0x3c, !PT ;  /* 0x000000130d137212 */ /* 0x000fc600078e3cff */
[----:B------:R-:W-:-:S04]  /*4ae0*/  IADD3 R10, PT, PT, -R18, -0x43300000, RZ ;  /* 0xbcd00000120a7810 */ /* 0x000fc80007ffe1ff */
[----:B------:R-:W-:-:S04]  /*4af0*/  FSETP.NEU.AND P0, PT, |R11|, R10, PT ;  /* 0x0000000a0b00720b */ /* 0x000fc80003f0d200 */
[----:B------:R-:W-:Y:S02]  /*4b00*/  FSEL R14, R12, R14, !P0 ;  /* 0x0000000e0c0e7208 */ /* 0x000fe40004000000 */
[----:B------:R-:W-:Y:S01]  /*4b10*/  FSEL R15, R19, R15, !P0 ;  /* 0x0000000f130f7208 */ /* 0x000fe20004000000 */
[----:B------:R-:W-:Y:S06]  /*4b20*/  BRA `(.L_x_77) ;  /* 0x0000000000547947 */ /* 0x000fec0003800000 */
.L_x_76:
[----:B------:R-:W-:-:S14]  /*4b30*/  DSETP.NAN.AND P0, PT, R12, R12, PT ;  /* 0x0000000c0c00722a */ /* 0x000fdc0003f08000 */
[----:B------:R-:W-:Y:S05]  /*4b40*/  @P0 BRA `(.L_x_78) ;  /* 0x0000000000440947 */ /* 0x000fea0003800000 */
[----:B------:R-:W-:-:S14]  /*4b50*/  DSETP.NAN.AND P0, PT, R10, R10, PT ;  /* 0x0000000a0a00722a */ /* 0x000fdc0003f08000 */
[----:B------:R-:W-:Y:S05]  /*4b60*/  @P0 BRA `(.L_x_79) ;  /* 0x0000000000300947 */ /* 0x000fea0003800000 */
[----:B------:R-:W-:Y:S01]  /*4b70*/  ISETP.NE.AND P0, PT, R19, R36, PT ;  /* 0x000000241300720c */ /* 0x000fe20003f05270 */
[----:B------:R-:W-:Y:S02]  /*4b80*/  IMAD.MOV.U32 R14, RZ, RZ, 0x0 ;  /* 0x00000000ff0e7424 */ /* 0x000fe400078e00ff */
[----:B------:R-:W-:-:S10]  /*4b90*/  IMAD.MOV.U32 R15, RZ, RZ, -0x80000 ;  /* 0xfff80000ff0f7424 */ /* 0x000fd400078e00ff */
[----:B------:R-:W-:Y:S05]  /*4ba0*/  @!P0 BRA `(.L_x_77) ;  /* 0x0000000000348947 */ /* 0x000fea0003800000 */
[----:B------:R-:W-:Y:S02]  /*4bb0*/  ISETP.NE.AND P0, PT, R19, 0x7ff00000, PT ;  /* 0x7ff000001300780c */ /* 0x000fe40003f05270 */
[----:B------:R-:W-:Y:S02]  /*4bc0*/  LOP3.LUT R15, R13, 0x80000000, R11, 0x48, !PT ;  /* 0x800000000d0f7812 */ /* 0x000fe400078e480b */
[----:B------:R-:W-:-:S13]  /*4bd0*/  ISETP.EQ.OR P0, PT, R36, RZ, !P0 ;  /* 0x000000ff2400720c */ /* 0x000fda0004702670 */
[----:B------:R-:W-:Y:S02]  /*4be0*/  @P0 LOP3.LUT R10, R15, 0x7ff00000, RZ, 0xfc, !PT ;  /* 0x7ff000000f0a0812 */ /* 0x000fe400078efcff */
[----:B------:R-:W-:Y:S01]  /*4bf0*/  @!P0 MOV R14, RZ ;  /* 0x000000ff000e8202 */ /* 0x000fe20000000f00 */
[----:B------:R-:W-:Y:S02]  /*4c00*/  @P0 IMAD.MOV.U32 R14, RZ, RZ, RZ ;  /* 0x000000ffff0e0224 */ /* 0x000fe400078e00ff */
[----:B------:R-:W-:Y:S01]  /*4c10*/  @P0 IMAD.MOV.U32 R15, RZ, RZ, R10 ;  /* 0x000000ffff0f0224 */ /* 0x000fe200078e000a */
[----:B------:R-:W-:Y:S06]  /*4c20*/  BRA `(.L_x_77) ;  /* 0x0000000000147947 */ /* 0x000fec0003800000 */
.L_x_79:
[----:B------:R-:W-:Y:S01]  /*4c30*/  LOP3.LUT R15, R11, 0x80000, RZ, 0xfc, !PT ;  /* 0x000800000b0f7812 */ /* 0x000fe200078efcff */
[----:B------:R-:W-:Y:S01]  /*4c40*/  IMAD.MOV.U32 R14, RZ, RZ, R10 ;  /* 0x000000ffff0e7224 */ /* 0x000fe200078e000a */
[----:B------:R-:W-:Y:S06]  /*4c50*/  BRA `(.L_x_77) ;  /* 0x0000000000087947 */ /* 0x000fec0003800000 */
.L_x_78:
[----:B------:R-:W-:Y:S01]  /*4c60*/  LOP3.LUT R15, R13, 0x80000, RZ, 0xfc, !PT ;  /* 0x000800000d0f7812 */ /* 0x000fe200078efcff */
[----:B------:R-:W-:-:S07]  /*4c70*/  IMAD.MOV.U32 R14, RZ, RZ, R12 ;  /* 0x000000ffff0e7224 */ /* 0x000fce00078e000c */
.L_x_77:
[----:B------:R-:W-:Y:S05]  /*4c80*/  BSYNC.RECONVERGENT B2 ;  /* 0x0000000000027941 */ /* 0x000fea0003800200 */
.L_x_75:
[----:B------:R-:W-:-:S04]  /*4c90*/  IMAD.MOV.U32 R33, RZ, RZ, 0x0 ;  /* 0x00000000ff217424 */ /* 0x000fc800078e00ff */
[----:B------:R-:W-:Y:S05]  /*4ca0*/  RET.REL.NODEC R32 `(_Z6gpu_njiPdS_S_PP4nodeS1_) ;  /* 0xffffffb020d47950 */ /* 0x000fea0003c3ffff */
.L_x_80:
[----:B------:R-:W-:-:S00]  /*4cb0*/  BRA `(.L_x_80) ;  /* 0xfffffffc00fc7947 */ /* 0x000fc0000383ffff */
[----:B------:R-:W-:-:S00]  /*4cc0*/  NOP ;  /* 0x0000000000007918 */ /* 0x000fc00000000000 */
        /* <DEDUP_REMOVED lines=11> */
.L_x_81:


//--------------------- .nv.shared._Z6gpu_njiPdS_S_PP4nodeS1_ --------------------------
	.section	.nv.shared._Z6gpu_njiPdS_S_PP4nodeS1_,"aw",@nobits
	.sectionflags	@""
	.align	8
.nv.shared._Z6gpu_njiPdS_S_PP4nodeS1_:
	.zero		7328


//--------------------- .nv.shared.reserved.0     --------------------------
	.section	.nv.shared.reserved.0,"aw",@nobits
	.weak		__nv_reservedSMEM_offset_0_alias
	.size		__nv_reservedSMEM_offset_0_alias, 0, 64
	.other		__nv_reservedSMEM_offset_0_alias,@"STO_CUDA_RESERVED_SHARED STV_DEFAULT"
__nv_reservedSMEM_offset_0_alias:
	.zero		0
	.zero		64


//--------------------- .nv.constant0._Z6gpu_njiPdS_S_PP4nodeS1_ --------------------------
	.section	.nv.constant0._Z6gpu_njiPdS_S_PP4nodeS1_,"a",@progbits
	.sectionflags	@""
	.align	4
.nv.constant0._Z6gpu_njiPdS_S_PP4nodeS1_:
	.zero		944


//--------------------- SYMBOLS --------------------------

	.type		.nv.reservedSmem.offset0,@object
	.size		.nv.reservedSmem.offset0,0x4
	.type		.nv.reservedSmem.cap,@object
	.size		.nv.reservedSmem.cap,0x4
